//
// Generated by NVIDIA NVVM Compiler
//
// Compiler Build ID: CL-36424714
// Cuda compilation tools, release 13.0, V13.0.88
// Based on NVVM 20.0.0
//

.version 9.0
.target sm_100
.address_size 64

.func  (.param .b32 func_retval0) _ZN7Polygon4areaEv
(
	.param .b64 _ZN7Polygon4areaEv_param_0
)
;
.func  (.param .align 4 .b8 func_retval0[12]) _ZN7Polygon8get_infoEv
(
	.param .b64 _ZN7Polygon8get_infoEv_param_0
)
;
.func  (.param .b32 func_retval0) _ZN9Rectangle4areaEv
(
	.param .b64 _ZN9Rectangle4areaEv_param_0
)
;
.func  (.param .align 4 .b8 func_retval0[12]) _ZN9Rectangle8get_infoEv
(
	.param .b64 _ZN9Rectangle8get_infoEv_param_0
)
;
.func  (.param .b32 func_retval0) _ZN8Triangle4areaEv
(
	.param .b64 _ZN8Triangle4areaEv_param_0
)
;
.func  (.param .align 4 .b8 func_retval0[12]) _ZN8Triangle8get_infoEv
(
	.param .b64 _ZN8Triangle8get_infoEv_param_0
)
;
.extern .func  (.param .b32 func_retval0) vprintf
(
	.param .b64 vprintf_param_0,
	.param .b64 vprintf_param_1
)
;
.extern .func  (.param .b64 func_retval0) malloc
(
	.param .b64 malloc_param_0
)
;
.global .align 8 .u64 _ZTV7Polygon[4] = {0, 0, _ZN7Polygon4areaEv, _ZN7Polygon8get_infoEv};
.global .align 8 .u64 _ZTV9Rectangle[4] = {0, 0, _ZN9Rectangle4areaEv, _ZN9Rectangle8get_infoEv};
.global .align 8 .u64 _ZTV8Triangle[4] = {0, 0, _ZN8Triangle4areaEv, _ZN8Triangle8get_infoEv};
.global .align 1 .b8 $str[24] = {40, 100, 101, 118, 105, 99, 101, 41, 32, 112, 45, 62, 97, 114, 101, 97, 40, 41, 32, 61, 32, 37, 100};
.global .align 1 .b8 $str$1[7] = {37, 100, 32, 37, 100, 10};
.global .align 1 .b8 $str$2[22] = {119, 61, 37, 100, 44, 32, 104, 61, 37, 100, 44, 32, 112, 116, 121, 112, 101, 61, 37, 100, 10};
.global .align 1 .b8 $str$3[14] = {116, 121, 112, 101, 32, 114, 101, 99, 116, 46, 46, 46, 10};
.global .align 1 .b8 $str$4[16] = {116, 121, 112, 101, 32, 116, 114, 105, 97, 110, 103, 46, 46, 46, 10};
.global .align 1 .b8 $str$5[14] = {116, 121, 112, 101, 32, 110, 111, 110, 101, 46, 46, 46, 10};
.global .align 1 .b8 $str$6[22] = {119, 101, 32, 104, 97, 118, 101, 32, 97, 32, 112, 114, 111, 98, 108, 101, 109, 46, 46, 46, 10};
.global .align 1 .b8 $str$7[21] = {115, 105, 122, 101, 111, 102, 40, 116, 109, 112, 95, 112, 41, 32, 61, 32, 37, 108, 117, 10};
.global .align 1 .b8 $str$8[11] = {97, 114, 101, 97, 32, 61, 32, 37, 100, 10};
.global .align 1 .b8 $str$9[12] = {10, 76, 79, 76, 32, 104, 101, 114, 101, 33, 10};
.global .align 1 .b8 $str$10[26] = {32, 119, 105, 100, 116, 104, 32, 61, 32, 37, 100, 10, 32, 104, 101, 105, 103, 104, 116, 32, 61, 32, 37, 100, 10};
.global .align 1 .b8 $str$11[15] = {114, 101, 99, 116, 32, 103, 101, 116, 95, 105, 110, 102, 111, 10};
.global .align 1 .b8 $str$12[17] = {116, 114, 105, 97, 110, 103, 32, 103, 101, 116, 95, 105, 110, 102, 111, 10};

.func  (.param .b32 func_retval0) _ZN7Polygon4areaEv(
	.param .b64 _ZN7Polygon4areaEv_param_0
)
{
	.local .align 8 .b8 	__local_depot0[8];
	.reg .b64 	%SP;
	.reg .b64 	%SPL;
	.reg .b32 	%r<8>;
	.reg .b64 	%rd<8>;

	mov.u64 	%SPL, __local_depot0;
	cvta.local.u64 	%SP, %SPL;
	ld.param.u64 	%rd1, [_ZN7Polygon4areaEv_param_0];
	add.u64 	%rd2, %SP, 0;
	add.u64 	%rd3, %SPL, 0;
	mov.u64 	%rd4, $str$9;
	cvta.global.u64 	%rd5, %rd4;
	{ // callseq 0, 0
	.param .b64 param0;
	st.param.b64 	[param0], %rd5;
	.param .b64 param1;
	st.param.b64 	[param1], 0;
	.param .b32 retval0;
	call.uni (retval0), 
	vprintf, 
	(
	param0, 
	param1
	);
	ld.param.b32 	%r1, [retval0];
	} // callseq 0
	ld.v2.u32 	{%r3, %r4}, [%rd1+8];
	st.local.v2.u32 	[%rd3], {%r3, %r4};
	mov.u64 	%rd6, $str$10;
	cvta.global.u64 	%rd7, %rd6;
	{ // callseq 1, 0
	.param .b64 param0;
	st.param.b64 	[param0], %rd7;
	.param .b64 param1;
	st.param.b64 	[param1], %rd2;
	.param .b32 retval0;
	call.uni (retval0), 
	vprintf, 
	(
	param0, 
	param1
	);
	ld.param.b32 	%r5, [retval0];
	} // callseq 1
	mov.b32 	%r7, 0;
	st.param.b32 	[func_retval0], %r7;
	ret;

}
.func  (.param .align 4 .b8 func_retval0[12]) _ZN7Polygon8get_infoEv(
	.param .b64 _ZN7Polygon8get_infoEv_param_0
)
{
	.reg .b32 	%r<4>;
	.reg .b64 	%rd<2>;

	ld.param.u64 	%rd1, [_ZN7Polygon8get_infoEv_param_0];
	ld.v2.u32 	{%r1, %r2}, [%rd1+8];
	st.param.b32 	[func_retval0], %r1;
	st.param.b32 	[func_retval0+4], %r2;
	mov.b32 	%r3, 0;
	st.param.b32 	[func_retval0+8], %r3;
	ret;

}
.func  (.param .b32 func_retval0) _ZN9Rectangle4areaEv(
	.param .b64 _ZN9Rectangle4areaEv_param_0
)
{
	.reg .b32 	%r<4>;
	.reg .b64 	%rd<2>;

	ld.param.u64 	%rd1, [_ZN9Rectangle4areaEv_param_0];
	ld.v2.u32 	{%r1, %r2}, [%rd1+8];
	mul.lo.s32 	%r3, %r2, %r1;
	st.param.b32 	[func_retval0], %r3;
	ret;

}
.func  (.param .align 4 .b8 func_retval0[12]) _ZN9Rectangle8get_infoEv(
	.param .b64 _ZN9Rectangle8get_infoEv_param_0
)
{
	.reg .b32 	%r<6>;
	.reg .b64 	%rd<4>;

	ld.param.u64 	%rd1, [_ZN9Rectangle8get_infoEv_param_0];
	mov.u64 	%rd2, $str$11;
	cvta.global.u64 	%rd3, %rd2;
	{ // callseq 2, 0
	.param .b64 param0;
	st.param.b64 	[param0], %rd3;
	.param .b64 param1;
	st.param.b64 	[param1], 0;
	.param .b32 retval0;
	call.uni (retval0), 
	vprintf, 
	(
	param0, 
	param1
	);
	ld.param.b32 	%r1, [retval0];
	} // callseq 2
	ld.v2.u32 	{%r3, %r4}, [%rd1+8];
	st.param.b32 	[func_retval0], %r3;
	st.param.b32 	[func_retval0+4], %r4;
	mov.b32 	%r5, 1;
	st.param.b32 	[func_retval0+8], %r5;
	ret;

}
.func  (.param .b32 func_retval0) _ZN8Triangle4areaEv(
	.param .b64 _ZN8Triangle4areaEv_param_0
)
{
	.reg .b32 	%r<7>;
	.reg .b64 	%rd<2>;

	ld.param.u64 	%rd1, [_ZN8Triangle4areaEv_param_0];
	ld.v2.u32 	{%r1, %r2}, [%rd1+8];
	mul.lo.s32 	%r3, %r2, %r1;
	shr.u32 	%r4, %r3, 31;
	add.s32 	%r5, %r3, %r4;
	shr.s32 	%r6, %r5, 1;
	st.param.b32 	[func_retval0], %r6;
	ret;

}
.func  (.param .align 4 .b8 func_retval0[12]) _ZN8Triangle8get_infoEv(
	.param .b64 _ZN8Triangle8get_infoEv_param_0
)
{
	.reg .b32 	%r<6>;
	.reg .b64 	%rd<4>;

	ld.param.u64 	%rd1, [_ZN8Triangle8get_infoEv_param_0];
	mov.u64 	%rd2, $str$12;
	cvta.global.u64 	%rd3, %rd2;
	{ // callseq 3, 0
	.param .b64 param0;
	st.param.b64 	[param0], %rd3;
	.param .b64 param1;
	st.param.b64 	[param1], 0;
	.param .b32 retval0;
	call.uni (retval0), 
	vprintf, 
	(
	param0, 
	param1
	);
	ld.param.b32 	%r1, [retval0];
	} // callseq 3
	ld.v2.u32 	{%r3, %r4}, [%rd1+8];
	st.param.b32 	[func_retval0], %r3;
	st.param.b32 	[func_retval0+4], %r4;
	mov.b32 	%r5, 2;
	st.param.b32 	[func_retval0+8], %r5;
	ret;

}
.entry _Z20wrong_example_kernelP7Polygoni(
	.param .u64 .ptr .align 1 _Z20wrong_example_kernelP7Polygoni_param_0,
	.param .u32 _Z20wrong_example_kernelP7Polygoni_param_1
)
{
	.local .align 8 .b8 	__local_depot6[8];
	.reg .b64 	%SP;
	.reg .b64 	%SPL;
	.reg .pred 	%p<10>;
	.reg .b32 	%r<130>;
	.reg .b64 	%rd<129>;

	mov.u64 	%SPL, __local_depot6;
	cvta.local.u64 	%SP, %SPL;
	ld.param.u64 	%rd121, [_Z20wrong_example_kernelP7Polygoni_param_0];
	ld.param.u32 	%r10, [_Z20wrong_example_kernelP7Polygoni_param_1];
	add.u64 	%rd23, %SP, 0;
	add.u64 	%rd1, %SPL, 0;
	setp.lt.s32 	%p1, %r10, 1;
	@%p1 bra 	$L__BB6_13;
	cvta.to.global.u64 	%rd122, %rd121;
	and.b32  	%r1, %r10, 15;
	setp.lt.u32 	%p2, %r10, 16;
	@%p2 bra 	$L__BB6_4;
	and.b32  	%r11, %r10, 2147483632;
	neg.s32 	%r128, %r11;
	mov.u64 	%rd26, $str;
$L__BB6_3:
	.pragma "nounroll";
	ld.global.u64 	%rd24, [%rd122];
	ld.u64 	%rd25, [%rd24];
	{ // callseq 4, 0
	.param .b64 param0;
	st.param.b64 	[param0], %rd121;
	.param .b32 retval0;
	prototype_4 : .callprototype (.param .b32 _) _ (.param .b64 _);
	call (retval0), 
	%rd25, 
	(
	param0
	)
	, prototype_4;
	ld.param.b32 	%r12, [retval0];
	} // callseq 4
	st.local.u32 	[%rd1], %r12;
	cvta.global.u64 	%rd27, %rd26;
	{ // callseq 5, 0
	.param .b64 param0;
	st.param.b64 	[param0], %rd27;
	.param .b64 param1;
	st.param.b64 	[param1], %rd23;
	.param .b32 retval0;
	call.uni (retval0), 
	vprintf, 
	(
	param0, 
	param1
	);
	ld.param.b32 	%r14, [retval0];
	} // callseq 5
	add.s64 	%rd29, %rd121, 16;
	ld.global.u64 	%rd30, [%rd122+16];
	ld.u64 	%rd31, [%rd30];
	{ // callseq 6, 0
	.param .b64 param0;
	st.param.b64 	[param0], %rd29;
	.param .b32 retval0;
	prototype_6 : .callprototype (.param .b32 _) _ (.param .b64 _);
	call (retval0), 
	%rd31, 
	(
	param0
	)
	, prototype_6;
	ld.param.b32 	%r16, [retval0];
	} // callseq 6
	st.local.u32 	[%rd1], %r16;
	{ // callseq 7, 0
	.param .b64 param0;
	st.param.b64 	[param0], %rd27;
	.param .b64 param1;
	st.param.b64 	[param1], %rd23;
	.param .b32 retval0;
	call.uni (retval0), 
	vprintf, 
	(
	param0, 
	param1
	);
	ld.param.b32 	%r18, [retval0];
	} // callseq 7
	ld.global.u64 	%rd32, [%rd122+32];
	ld.u64 	%rd33, [%rd32];
	add.s64 	%rd34, %rd121, 32;
	{ // callseq 8, 0
	.param .b64 param0;
	st.param.b64 	[param0], %rd34;
	.param .b32 retval0;
	prototype_8 : .callprototype (.param .b32 _) _ (.param .b64 _);
	call (retval0), 
	%rd33, 
	(
	param0
	)
	, prototype_8;
	ld.param.b32 	%r20, [retval0];
	} // callseq 8
	st.local.u32 	[%rd1], %r20;
	{ // callseq 9, 0
	.param .b64 param0;
	st.param.b64 	[param0], %rd27;
	.param .b64 param1;
	st.param.b64 	[param1], %rd23;
	.param .b32 retval0;
	call.uni (retval0), 
	vprintf, 
	(
	param0, 
	param1
	);
	ld.param.b32 	%r22, [retval0];
	} // callseq 9
	ld.global.u64 	%rd35, [%rd122+48];
	ld.u64 	%rd36, [%rd35];
	add.s64 	%rd37, %rd121, 48;
	{ // callseq 10, 0
	.param .b64 param0;
	st.param.b64 	[param0], %rd37;
	.param .b32 retval0;
	prototype_10 : .callprototype (.param .b32 _) _ (.param .b64 _);
	call (retval0), 
	%rd36, 
	(
	param0
	)
	, prototype_10;
	ld.param.b32 	%r24, [retval0];
	} // callseq 10
	st.local.u32 	[%rd1], %r24;
	{ // callseq 11, 0
	.param .b64 param0;
	st.param.b64 	[param0], %rd27;
	.param .b64 param1;
	st.param.b64 	[param1], %rd23;
	.param .b32 retval0;
	call.uni (retval0), 
	vprintf, 
	(
	param0, 
	param1
	);
	ld.param.b32 	%r26, [retval0];
	} // callseq 11
	ld.global.u64 	%rd38, [%rd122+64];
	ld.u64 	%rd39, [%rd38];
	add.s64 	%rd40, %rd121, 64;
	{ // callseq 12, 0
	.param .b64 param0;
	st.param.b64 	[param0], %rd40;
	.param .b32 retval0;
	prototype_12 : .callprototype (.param .b32 _) _ (.param .b64 _);
	call (retval0), 
	%rd39, 
	(
	param0
	)
	, prototype_12;
	ld.param.b32 	%r28, [retval0];
	} // callseq 12
	st.local.u32 	[%rd1], %r28;
	{ // callseq 13, 0
	.param .b64 param0;
	st.param.b64 	[param0], %rd27;
	.param .b64 param1;
	st.param.b64 	[param1], %rd23;
	.param .b32 retval0;
	call.uni (retval0), 
	vprintf, 
	(
	param0, 
	param1
	);
	ld.param.b32 	%r30, [retval0];
	} // callseq 13
	ld.global.u64 	%rd41, [%rd122+80];
	ld.u64 	%rd42, [%rd41];
	add.s64 	%rd43, %rd121, 80;
	{ // callseq 14, 0
	.param .b64 param0;
	st.param.b64 	[param0], %rd43;
	.param .b32 retval0;
	prototype_14 : .callprototype (.param .b32 _) _ (.param .b64 _);
	call (retval0), 
	%rd42, 
	(
	param0
	)
	, prototype_14;
	ld.param.b32 	%r32, [retval0];
	} // callseq 14
	st.local.u32 	[%rd1], %r32;
	{ // callseq 15, 0
	.param .b64 param0;
	st.param.b64 	[param0], %rd27;
	.param .b64 param1;
	st.param.b64 	[param1], %rd23;
	.param .b32 retval0;
	call.uni (retval0), 
	vprintf, 
	(
	param0, 
	param1
	);
	ld.param.b32 	%r34, [retval0];
	} // callseq 15
	ld.global.u64 	%rd44, [%rd122+96];
	ld.u64 	%rd45, [%rd44];
	add.s64 	%rd46, %rd121, 96;
	{ // callseq 16, 0
	.param .b64 param0;
	st.param.b64 	[param0], %rd46;
	.param .b32 retval0;
	prototype_16 : .callprototype (.param .b32 _) _ (.param .b64 _);
	call (retval0), 
	%rd45, 
	(
	param0
	)
	, prototype_16;
	ld.param.b32 	%r36, [retval0];
	} // callseq 16
	st.local.u32 	[%rd1], %r36;
	{ // callseq 17, 0
	.param .b64 param0;
	st.param.b64 	[param0], %rd27;
	.param .b64 param1;
	st.param.b64 	[param1], %rd23;
	.param .b32 retval0;
	call.uni (retval0), 
	vprintf, 
	(
	param0, 
	param1
	);
	ld.param.b32 	%r38, [retval0];
	} // callseq 17
	ld.global.u64 	%rd47, [%rd122+112];
	ld.u64 	%rd48, [%rd47];
	add.s64 	%rd49, %rd121, 112;
	{ // callseq 18, 0
	.param .b64 param0;
	st.param.b64 	[param0], %rd49;
	.param .b32 retval0;
	prototype_18 : .callprototype (.param .b32 _) _ (.param .b64 _);
	call (retval0), 
	%rd48, 
	(
	param0
	)
	, prototype_18;
	ld.param.b32 	%r40, [retval0];
	} // callseq 18
	st.local.u32 	[%rd1], %r40;
	{ // callseq 19, 0
	.param .b64 param0;
	st.param.b64 	[param0], %rd27;
	.param .b64 param1;
	st.param.b64 	[param1], %rd23;
	.param .b32 retval0;
	call.uni (retval0), 
	vprintf, 
	(
	param0, 
	param1
	);
	ld.param.b32 	%r42, [retval0];
	} // callseq 19
	ld.global.u64 	%rd50, [%rd122+128];
	ld.u64 	%rd51, [%rd50];
	add.s64 	%rd52, %rd121, 128;
	{ // callseq 20, 0
	.param .b64 param0;
	st.param.b64 	[param0], %rd52;
	.param .b32 retval0;
	prototype_20 : .callprototype (.param .b32 _) _ (.param .b64 _);
	call (retval0), 
	%rd51, 
	(
	param0
	)
	, prototype_20;
	ld.param.b32 	%r44, [retval0];
	} // callseq 20
	st.local.u32 	[%rd1], %r44;
	{ // callseq 21, 0
	.param .b64 param0;
	st.param.b64 	[param0], %rd27;
	.param .b64 param1;
	st.param.b64 	[param1], %rd23;
	.param .b32 retval0;
	call.uni (retval0), 
	vprintf, 
	(
	param0, 
	param1
	);
	ld.param.b32 	%r46, [retval0];
	} // callseq 21
	ld.global.u64 	%rd53, [%rd122+144];
	ld.u64 	%rd54, [%rd53];
	add.s64 	%rd55, %rd121, 144;
	{ // callseq 22, 0
	.param .b64 param0;
	st.param.b64 	[param0], %rd55;
	.param .b32 retval0;
	prototype_22 : .callprototype (.param .b32 _) _ (.param .b64 _);
	call (retval0), 
	%rd54, 
	(
	param0
	)
	, prototype_22;
	ld.param.b32 	%r48, [retval0];
	} // callseq 22
	st.local.u32 	[%rd1], %r48;
	{ // callseq 23, 0
	.param .b64 param0;
	st.param.b64 	[param0], %rd27;
	.param .b64 param1;
	st.param.b64 	[param1], %rd23;
	.param .b32 retval0;
	call.uni (retval0), 
	vprintf, 
	(
	param0, 
	param1
	);
	ld.param.b32 	%r50, [retval0];
	} // callseq 23
	ld.global.u64 	%rd56, [%rd122+160];
	ld.u64 	%rd57, [%rd56];
	add.s64 	%rd58, %rd121, 160;
	{ // callseq 24, 0
	.param .b64 param0;
	st.param.b64 	[param0], %rd58;
	.param .b32 retval0;
	prototype_24 : .callprototype (.param .b32 _) _ (.param .b64 _);
	call (retval0), 
	%rd57, 
	(
	param0
	)
	, prototype_24;
	ld.param.b32 	%r52, [retval0];
	} // callseq 24
	st.local.u32 	[%rd1], %r52;
	{ // callseq 25, 0
	.param .b64 param0;
	st.param.b64 	[param0], %rd27;
	.param .b64 param1;
	st.param.b64 	[param1], %rd23;
	.param .b32 retval0;
	call.uni (retval0), 
	vprintf, 
	(
	param0, 
	param1
	);
	ld.param.b32 	%r54, [retval0];
	} // callseq 25
	ld.global.u64 	%rd59, [%rd122+176];
	ld.u64 	%rd60, [%rd59];
	add.s64 	%rd61, %rd121, 176;
	{ // callseq 26, 0
	.param .b64 param0;
	st.param.b64 	[param0], %rd61;
	.param .b32 retval0;
	prototype_26 : .callprototype (.param .b32 _) _ (.param .b64 _);
	call (retval0), 
	%rd60, 
	(
	param0
	)
	, prototype_26;
	ld.param.b32 	%r56, [retval0];
	} // callseq 26
	st.local.u32 	[%rd1], %r56;
	{ // callseq 27, 0
	.param .b64 param0;
	st.param.b64 	[param0], %rd27;
	.param .b64 param1;
	st.param.b64 	[param1], %rd23;
	.param .b32 retval0;
	call.uni (retval0), 
	vprintf, 
	(
	param0, 
	param1
	);
	ld.param.b32 	%r58, [retval0];
	} // callseq 27
	ld.global.u64 	%rd62, [%rd122+192];
	ld.u64 	%rd63, [%rd62];
	add.s64 	%rd64, %rd121, 192;
	{ // callseq 28, 0
	.param .b64 param0;
	st.param.b64 	[param0], %rd64;
	.param .b32 retval0;
	prototype_28 : .callprototype (.param .b32 _) _ (.param .b64 _);
	call (retval0), 
	%rd63, 
	(
	param0
	)
	, prototype_28;
	ld.param.b32 	%r60, [retval0];
	} // callseq 28
	st.local.u32 	[%rd1], %r60;
	{ // callseq 29, 0
	.param .b64 param0;
	st.param.b64 	[param0], %rd27;
	.param .b64 param1;
	st.param.b64 	[param1], %rd23;
	.param .b32 retval0;
	call.uni (retval0), 
	vprintf, 
	(
	param0, 
	param1
	);
	ld.param.b32 	%r62, [retval0];
	} // callseq 29
	ld.global.u64 	%rd65, [%rd122+208];
	ld.u64 	%rd66, [%rd65];
	add.s64 	%rd67, %rd121, 208;
	{ // callseq 30, 0
	.param .b64 param0;
	st.param.b64 	[param0], %rd67;
	.param .b32 retval0;
	prototype_30 : .callprototype (.param .b32 _) _ (.param .b64 _);
	call (retval0), 
	%rd66, 
	(
	param0
	)
	, prototype_30;
	ld.param.b32 	%r64, [retval0];
	} // callseq 30
	st.local.u32 	[%rd1], %r64;
	{ // callseq 31, 0
	.param .b64 param0;
	st.param.b64 	[param0], %rd27;
	.param .b64 param1;
	st.param.b64 	[param1], %rd23;
	.param .b32 retval0;
	call.uni (retval0), 
	vprintf, 
	(
	param0, 
	param1
	);
	ld.param.b32 	%r66, [retval0];
	} // callseq 31
	ld.global.u64 	%rd68, [%rd122+224];
	ld.u64 	%rd69, [%rd68];
	add.s64 	%rd70, %rd121, 224;
	{ // callseq 32, 0
	.param .b64 param0;
	st.param.b64 	[param0], %rd70;
	.param .b32 retval0;
	prototype_32 : .callprototype (.param .b32 _) _ (.param .b64 _);
	call (retval0), 
	%rd69, 
	(
	param0
	)
	, prototype_32;
	ld.param.b32 	%r68, [retval0];
	} // callseq 32
	st.local.u32 	[%rd1], %r68;
	{ // callseq 33, 0
	.param .b64 param0;
	st.param.b64 	[param0], %rd27;
	.param .b64 param1;
	st.param.b64 	[param1], %rd23;
	.param .b32 retval0;
	call.uni (retval0), 
	vprintf, 
	(
	param0, 
	param1
	);
	ld.param.b32 	%r70, [retval0];
	} // callseq 33
	ld.global.u64 	%rd71, [%rd122+240];
	ld.u64 	%rd72, [%rd71];
	add.s64 	%rd73, %rd121, 240;
	{ // callseq 34, 0
	.param .b64 param0;
	st.param.b64 	[param0], %rd73;
	.param .b32 retval0;
	prototype_34 : .callprototype (.param .b32 _) _ (.param .b64 _);
	call (retval0), 
	%rd72, 
	(
	param0
	)
	, prototype_34;
	ld.param.b32 	%r72, [retval0];
	} // callseq 34
	st.local.u32 	[%rd1], %r72;
	{ // callseq 35, 0
	.param .b64 param0;
	st.param.b64 	[param0], %rd27;
	.param .b64 param1;
	st.param.b64 	[param1], %rd23;
	.param .b32 retval0;
	call.uni (retval0), 
	vprintf, 
	(
	param0, 
	param1
	);
	ld.param.b32 	%r74, [retval0];
	} // callseq 35
	add.s64 	%rd122, %rd122, 256;
	add.s64 	%rd121, %rd121, 256;
	add.s32 	%r128, %r128, 16;
	setp.ne.s32 	%p3, %r128, 0;
	@%p3 bra 	$L__BB6_3;
$L__BB6_4:
	setp.eq.s32 	%p4, %r1, 0;
	@%p4 bra 	$L__BB6_13;
	and.b32  	%r5, %r10, 7;
	setp.lt.u32 	%p5, %r1, 8;
	@%p5 bra 	$L__BB6_7;
	ld.global.u64 	%rd74, [%rd122];
	ld.u64 	%rd75, [%rd74];
	{ // callseq 36, 0
	.param .b64 param0;
	st.param.b64 	[param0], %rd121;
	.param .b32 retval0;
	prototype_36 : .callprototype (.param .b32 _) _ (.param .b64 _);
	call (retval0), 
	%rd75, 
	(
	param0
	)
	, prototype_36;
	ld.param.b32 	%r76, [retval0];
	} // callseq 36
	st.local.u32 	[%rd1], %r76;
	mov.u64 	%rd76, $str;
	cvta.global.u64 	%rd77, %rd76;
	add.u64 	%rd78, %SP, 0;
	{ // callseq 37, 0
	.param .b64 param0;
	st.param.b64 	[param0], %rd77;
	.param .b64 param1;
	st.param.b64 	[param1], %rd78;
	.param .b32 retval0;
	call.uni (retval0), 
	vprintf, 
	(
	param0, 
	param1
	);
	ld.param.b32 	%r78, [retval0];
	} // callseq 37
	add.s64 	%rd79, %rd121, 16;
	ld.global.u64 	%rd80, [%rd122+16];
	ld.u64 	%rd81, [%rd80];
	{ // callseq 38, 0
	.param .b64 param0;
	st.param.b64 	[param0], %rd79;
	.param .b32 retval0;
	prototype_38 : .callprototype (.param .b32 _) _ (.param .b64 _);
	call (retval0), 
	%rd81, 
	(
	param0
	)
	, prototype_38;
	ld.param.b32 	%r80, [retval0];
	} // callseq 38
	st.local.u32 	[%rd1], %r80;
	{ // callseq 39, 0
	.param .b64 param0;
	st.param.b64 	[param0], %rd77;
	.param .b64 param1;
	st.param.b64 	[param1], %rd78;
	.param .b32 retval0;
	call.uni (retval0), 
	vprintf, 
	(
	param0, 
	param1
	);
	ld.param.b32 	%r82, [retval0];
	} // callseq 39
	add.s64 	%rd82, %rd121, 32;
	ld.global.u64 	%rd83, [%rd122+32];
	ld.u64 	%rd84, [%rd83];
	{ // callseq 40, 0
	.param .b64 param0;
	st.param.b64 	[param0], %rd82;
	.param .b32 retval0;
	prototype_40 : .callprototype (.param .b32 _) _ (.param .b64 _);
	call (retval0), 
	%rd84, 
	(
	param0
	)
	, prototype_40;
	ld.param.b32 	%r84, [retval0];
	} // callseq 40
	st.local.u32 	[%rd1], %r84;
	{ // callseq 41, 0
	.param .b64 param0;
	st.param.b64 	[param0], %rd77;
	.param .b64 param1;
	st.param.b64 	[param1], %rd78;
	.param .b32 retval0;
	call.uni (retval0), 
	vprintf, 
	(
	param0, 
	param1
	);
	ld.param.b32 	%r86, [retval0];
	} // callseq 41
	add.s64 	%rd85, %rd121, 48;
	ld.global.u64 	%rd86, [%rd122+48];
	ld.u64 	%rd87, [%rd86];
	{ // callseq 42, 0
	.param .b64 param0;
	st.param.b64 	[param0], %rd85;
	.param .b32 retval0;
	prototype_42 : .callprototype (.param .b32 _) _ (.param .b64 _);
	call (retval0), 
	%rd87, 
	(
	param0
	)
	, prototype_42;
	ld.param.b32 	%r88, [retval0];
	} // callseq 42
	st.local.u32 	[%rd1], %r88;
	{ // callseq 43, 0
	.param .b64 param0;
	st.param.b64 	[param0], %rd77;
	.param .b64 param1;
	st.param.b64 	[param1], %rd78;
	.param .b32 retval0;
	call.uni (retval0), 
	vprintf, 
	(
	param0, 
	param1
	);
	ld.param.b32 	%r90, [retval0];
	} // callseq 43
	add.s64 	%rd88, %rd121, 64;
	ld.global.u64 	%rd89, [%rd122+64];
	ld.u64 	%rd90, [%rd89];
	{ // callseq 44, 0
	.param .b64 param0;
	st.param.b64 	[param0], %rd88;
	.param .b32 retval0;
	prototype_44 : .callprototype (.param .b32 _) _ (.param .b64 _);
	call (retval0), 
	%rd90, 
	(
	param0
	)
	, prototype_44;
	ld.param.b32 	%r92, [retval0];
	} // callseq 44
	st.local.u32 	[%rd1], %r92;
	{ // callseq 45, 0
	.param .b64 param0;
	st.param.b64 	[param0], %rd77;
	.param .b64 param1;
	st.param.b64 	[param1], %rd78;
	.param .b32 retval0;
	call.uni (retval0), 
	vprintf, 
	(
	param0, 
	param1
	);
	ld.param.b32 	%r94, [retval0];
	} // callseq 45
	add.s64 	%rd91, %rd121, 80;
	ld.global.u64 	%rd92, [%rd122+80];
	ld.u64 	%rd93, [%rd92];
	{ // callseq 46, 0
	.param .b64 param0;
	st.param.b64 	[param0], %rd91;
	.param .b32 retval0;
	prototype_46 : .callprototype (.param .b32 _) _ (.param .b64 _);
	call (retval0), 
	%rd93, 
	(
	param0
	)
	, prototype_46;
	ld.param.b32 	%r96, [retval0];
	} // callseq 46
	st.local.u32 	[%rd1], %r96;
	{ // callseq 47, 0
	.param .b64 param0;
	st.param.b64 	[param0], %rd77;
	.param .b64 param1;
	st.param.b64 	[param1], %rd78;
	.param .b32 retval0;
	call.uni (retval0), 
	vprintf, 
	(
	param0, 
	param1
	);
	ld.param.b32 	%r98, [retval0];
	} // callseq 47
	add.s64 	%rd94, %rd121, 96;
	ld.global.u64 	%rd95, [%rd122+96];
	ld.u64 	%rd96, [%rd95];
	{ // callseq 48, 0
	.param .b64 param0;
	st.param.b64 	[param0], %rd94;
	.param .b32 retval0;
	prototype_48 : .callprototype (.param .b32 _) _ (.param .b64 _);
	call (retval0), 
	%rd96, 
	(
	param0
	)
	, prototype_48;
	ld.param.b32 	%r100, [retval0];
	} // callseq 48
	st.local.u32 	[%rd1], %r100;
	{ // callseq 49, 0
	.param .b64 param0;
	st.param.b64 	[param0], %rd77;
	.param .b64 param1;
	st.param.b64 	[param1], %rd78;
	.param .b32 retval0;
	call.uni (retval0), 
	vprintf, 
	(
	param0, 
	param1
	);
	ld.param.b32 	%r102, [retval0];
	} // callseq 49
	add.s64 	%rd97, %rd121, 112;
	ld.global.u64 	%rd98, [%rd122+112];
	ld.u64 	%rd99, [%rd98];
	{ // callseq 50, 0
	.param .b64 param0;
	st.param.b64 	[param0], %rd97;
	.param .b32 retval0;
	prototype_50 : .callprototype (.param .b32 _) _ (.param .b64 _);
	call (retval0), 
	%rd99, 
	(
	param0
	)
	, prototype_50;
	ld.param.b32 	%r104, [retval0];
	} // callseq 50
	st.local.u32 	[%rd1], %r104;
	{ // callseq 51, 0
	.param .b64 param0;
	st.param.b64 	[param0], %rd77;
	.param .b64 param1;
	st.param.b64 	[param1], %rd78;
	.param .b32 retval0;
	call.uni (retval0), 
	vprintf, 
	(
	param0, 
	param1
	);
	ld.param.b32 	%r106, [retval0];
	} // callseq 51
	add.s64 	%rd122, %rd122, 128;
	add.s64 	%rd121, %rd121, 128;
$L__BB6_7:
	setp.eq.s32 	%p6, %r5, 0;
	@%p6 bra 	$L__BB6_13;
	and.b32  	%r6, %r10, 3;
	setp.lt.u32 	%p7, %r5, 4;
	@%p7 bra 	$L__BB6_10;
	ld.global.u64 	%rd100, [%rd122];
	ld.u64 	%rd101, [%rd100];
	{ // callseq 52, 0
	.param .b64 param0;
	st.param.b64 	[param0], %rd121;
	.param .b32 retval0;
	prototype_52 : .callprototype (.param .b32 _) _ (.param .b64 _);
	call (retval0), 
	%rd101, 
	(
	param0
	)
	, prototype_52;
	ld.param.b32 	%r108, [retval0];
	} // callseq 52
	st.local.u32 	[%rd1], %r108;
	mov.u64 	%rd102, $str;
	cvta.global.u64 	%rd103, %rd102;
	add.u64 	%rd104, %SP, 0;
	{ // callseq 53, 0
	.param .b64 param0;
	st.param.b64 	[param0], %rd103;
	.param .b64 param1;
	st.param.b64 	[param1], %rd104;
	.param .b32 retval0;
	call.uni (retval0), 
	vprintf, 
	(
	param0, 
	param1
	);
	ld.param.b32 	%r110, [retval0];
	} // callseq 53
	add.s64 	%rd105, %rd121, 16;
	ld.global.u64 	%rd106, [%rd122+16];
	ld.u64 	%rd107, [%rd106];
	{ // callseq 54, 0
	.param .b64 param0;
	st.param.b64 	[param0], %rd105;
	.param .b32 retval0;
	prototype_54 : .callprototype (.param .b32 _) _ (.param .b64 _);
	call (retval0), 
	%rd107, 
	(
	param0
	)
	, prototype_54;
	ld.param.b32 	%r112, [retval0];
	} // callseq 54
	st.local.u32 	[%rd1], %r112;
	{ // callseq 55, 0
	.param .b64 param0;
	st.param.b64 	[param0], %rd103;
	.param .b64 param1;
	st.param.b64 	[param1], %rd104;
	.param .b32 retval0;
	call.uni (retval0), 
	vprintf, 
	(
	param0, 
	param1
	);
	ld.param.b32 	%r114, [retval0];
	} // callseq 55
	add.s64 	%rd108, %rd121, 32;
	ld.global.u64 	%rd109, [%rd122+32];
	ld.u64 	%rd110, [%rd109];
	{ // callseq 56, 0
	.param .b64 param0;
	st.param.b64 	[param0], %rd108;
	.param .b32 retval0;
	prototype_56 : .callprototype (.param .b32 _) _ (.param .b64 _);
	call (retval0), 
	%rd110, 
	(
	param0
	)
	, prototype_56;
	ld.param.b32 	%r116, [retval0];
	} // callseq 56
	st.local.u32 	[%rd1], %r116;
	{ // callseq 57, 0
	.param .b64 param0;
	st.param.b64 	[param0], %rd103;
	.param .b64 param1;
	st.param.b64 	[param1], %rd104;
	.param .b32 retval0;
	call.uni (retval0), 
	vprintf, 
	(
	param0, 
	param1
	);
	ld.param.b32 	%r118, [retval0];
	} // callseq 57
	add.s64 	%rd111, %rd121, 48;
	ld.global.u64 	%rd112, [%rd122+48];
	ld.u64 	%rd113, [%rd112];
	{ // callseq 58, 0
	.param .b64 param0;
	st.param.b64 	[param0], %rd111;
	.param .b32 retval0;
	prototype_58 : .callprototype (.param .b32 _) _ (.param .b64 _);
	call (retval0), 
	%rd113, 
	(
	param0
	)
	, prototype_58;
	ld.param.b32 	%r120, [retval0];
	} // callseq 58
	st.local.u32 	[%rd1], %r120;
	{ // callseq 59, 0
	.param .b64 param0;
	st.param.b64 	[param0], %rd103;
	.param .b64 param1;
	st.param.b64 	[param1], %rd104;
	.param .b32 retval0;
	call.uni (retval0), 
	vprintf, 
	(
	param0, 
	param1
	);
	ld.param.b32 	%r122, [retval0];
	} // callseq 59
	add.s64 	%rd122, %rd122, 64;
	add.s64 	%rd121, %rd121, 64;
$L__BB6_10:
	setp.eq.s32 	%p8, %r6, 0;
	@%p8 bra 	$L__BB6_13;
	neg.s32 	%r129, %r6;
	mov.u64 	%rd116, $str;
	add.u64 	%rd118, %SP, 0;
$L__BB6_12:
	.pragma "nounroll";
	ld.global.u64 	%rd114, [%rd122];
	ld.u64 	%rd115, [%rd114];
	{ // callseq 60, 0
	.param .b64 param0;
	st.param.b64 	[param0], %rd121;
	.param .b32 retval0;
	prototype_60 : .callprototype (.param .b32 _) _ (.param .b64 _);
	call (retval0), 
	%rd115, 
	(
	param0
	)
	, prototype_60;
	ld.param.b32 	%r124, [retval0];
	} // callseq 60
	st.local.u32 	[%rd1], %r124;
	cvta.global.u64 	%rd117, %rd116;
	{ // callseq 61, 0
	.param .b64 param0;
	st.param.b64 	[param0], %rd117;
	.param .b64 param1;
	st.param.b64 	[param1], %rd118;
	.param .b32 retval0;
	call.uni (retval0), 
	vprintf, 
	(
	param0, 
	param1
	);
	ld.param.b32 	%r126, [retval0];
	} // callseq 61
	add.s64 	%rd122, %rd122, 16;
	add.s64 	%rd121, %rd121, 16;
	add.s32 	%r129, %r129, 1;
	setp.ne.s32 	%p9, %r129, 0;
	@%p9 bra 	$L__BB6_12;
$L__BB6_13:
	ret;

}
.entry _Z6kernelP11PolygonInfoi(
	.param .u64 .ptr .align 1 _Z6kernelP11PolygonInfoi_param_0,
	.param .u32 _Z6kernelP11PolygonInfoi_param_1
)
{
	.local .align 8 .b8 	__local_depot7[16];
	.reg .b64 	%SP;
	.reg .b64 	%SPL;
	.reg .pred 	%p<23>;
	.reg .b16 	%rs<49>;
	.reg .b32 	%r<223>;
	.reg .b64 	%rd<259>;

	mov.u64 	%SPL, __local_depot7;
	cvta.local.u64 	%SP, %SPL;
	ld.param.u64 	%rd31, [_Z6kernelP11PolygonInfoi_param_0];
	ld.param.u32 	%r19, [_Z6kernelP11PolygonInfoi_param_1];
	cvta.to.global.u64 	%rd1, %rd31;
	add.u64 	%rd32, %SP, 0;
	add.u64 	%rd33, %SPL, 0;
	mov.u32 	%r20, %tid.x;
	mov.u32 	%r21, %ctaid.x;
	mov.u32 	%r22, %ntid.x;
	mad.lo.s32 	%r23, %r21, %r22, %r20;
	mov.u32 	%r24, %tid.y;
	mov.u32 	%r25, %ctaid.y;
	mov.u32 	%r26, %ntid.y;
	mad.lo.s32 	%r27, %r25, %r26, %r24;
	st.local.v2.u32 	[%rd33], {%r23, %r27};
	mov.u64 	%rd34, $str$1;
	cvta.global.u64 	%rd35, %rd34;
	{ // callseq 62, 0
	.param .b64 param0;
	st.param.b64 	[param0], %rd35;
	.param .b64 param1;
	st.param.b64 	[param1], %rd32;
	.param .b32 retval0;
	call.uni (retval0), 
	vprintf, 
	(
	param0, 
	param1
	);
	ld.param.b32 	%r28, [retval0];
	} // callseq 62
	mul.wide.s32 	%rd36, %r19, 16;
	{ // callseq 63, 0
	.param .b64 param0;
	st.param.b64 	[param0], %rd36;
	.param .b64 retval0;
	call.uni (retval0), 
	malloc, 
	(
	param0
	);
	ld.param.b64 	%rd37, [retval0];
	} // callseq 63
	setp.lt.s32 	%p1, %r19, 1;
	@%p1 bra 	$L__BB7_29;
	setp.eq.s32 	%p2, %r19, 1;
	mov.b64 	%rd251, 0;
	@%p2 bra 	$L__BB7_8;
	and.b32  	%r30, %r19, 2147483646;
	neg.s32 	%r217, %r30;
	add.s64 	%rd254, %rd1, 12;
	add.s64 	%rd253, %rd37, 15;
	mov.u64 	%rd41, $str$2;
$L__BB7_3:
	ld.global.u32 	%r32, [%rd254+-12];
	ld.global.u32 	%r33, [%rd254+-8];
	ld.global.u32 	%r34, [%rd254+-4];
	cvta.to.local.u64 	%rd40, %rd32;
	st.local.v2.u32 	[%rd40], {%r32, %r33};
	st.local.u32 	[%rd40+8], %r34;
	cvta.global.u64 	%rd42, %rd41;
	{ // callseq 64, 0
	.param .b64 param0;
	st.param.b64 	[param0], %rd42;
	.param .b64 param1;
	st.param.b64 	[param1], %rd32;
	.param .b32 retval0;
	call.uni (retval0), 
	vprintf, 
	(
	param0, 
	param1
	);
	ld.param.b32 	%r35, [retval0];
	} // callseq 64
	ld.global.u32 	%r31, [%rd254+-4];
	setp.eq.s32 	%p3, %r31, 0;
	@%p3 bra 	$L__BB7_31;
	setp.eq.s32 	%p4, %r31, 2;
	@%p4 bra 	$L__BB7_30;
	setp.ne.s32 	%p5, %r31, 1;
	@%p5 bra 	$L__BB7_32;
	mov.u64 	%rd58, $str$3;
	cvta.global.u64 	%rd59, %rd58;
	{ // callseq 69, 0
	.param .b64 param0;
	st.param.b64 	[param0], %rd59;
	.param .b64 param1;
	st.param.b64 	[param1], 0;
	.param .b32 retval0;
	call.uni (retval0), 
	vprintf, 
	(
	param0, 
	param1
	);
	ld.param.b32 	%r45, [retval0];
	} // callseq 69
	{ // callseq 70, 0
	.param .b64 param0;
	st.param.b64 	[param0], 16;
	.param .b64 retval0;
	call.uni (retval0), 
	malloc, 
	(
	param0
	);
	ld.param.b64 	%rd255, [retval0];
	} // callseq 70
	mov.u64 	%rd61, _ZTV7Polygon;
	cvta.global.u64 	%rd62, %rd61;
	add.s64 	%rd63, %rd62, 16;
	st.u64 	[%rd255], %rd63;
	ld.global.u32 	%r47, [%rd254+-12];
	st.u32 	[%rd255+8], %r47;
	ld.global.u32 	%r48, [%rd254+-8];
	st.u32 	[%rd255+12], %r48;
	mov.u64 	%rd64, _ZTV9Rectangle;
	cvta.global.u64 	%rd65, %rd64;
	add.s64 	%rd66, %rd65, 16;
	st.u64 	[%rd255], %rd66;
	bra.uni 	$L__BB7_33;
$L__BB7_7:
	and.b32  	%r75, %r19, 2147483646;
	cvt.u64.u32 	%rd251, %r75;
$L__BB7_8:
	and.b32  	%r76, %r19, 1;
	setp.eq.b32 	%p10, %r76, 1;
	not.pred 	%p11, %p10;
	@%p11 bra 	$L__BB7_17;
	ld.param.u64 	%rd250, [_Z6kernelP11PolygonInfoi_param_0];
	cvta.to.global.u64 	%rd109, %rd250;
	mad.lo.s64 	%rd7, %rd251, 12, %rd109;
	ld.global.u32 	%r78, [%rd7];
	ld.global.u32 	%r79, [%rd7+4];
	ld.global.u32 	%r80, [%rd7+8];
	add.u64 	%rd110, %SP, 0;
	add.u64 	%rd111, %SPL, 0;
	st.local.v2.u32 	[%rd111], {%r78, %r79};
	st.local.u32 	[%rd111+8], %r80;
	mov.u64 	%rd112, $str$2;
	cvta.global.u64 	%rd113, %rd112;
	{ // callseq 82, 0
	.param .b64 param0;
	st.param.b64 	[param0], %rd113;
	.param .b64 param1;
	st.param.b64 	[param1], %rd110;
	.param .b32 retval0;
	call.uni (retval0), 
	vprintf, 
	(
	param0, 
	param1
	);
	ld.param.b32 	%r81, [retval0];
	} // callseq 82
	ld.global.u32 	%r77, [%rd7+8];
	setp.eq.s32 	%p12, %r77, 0;
	@%p12 bra 	$L__BB7_13;
	setp.eq.s32 	%p13, %r77, 1;
	@%p13 bra 	$L__BB7_15;
	setp.eq.s32 	%p14, %r77, 2;
	@%p14 bra 	$L__BB7_14;
	mov.u64 	%rd139, $str$6;
	cvta.global.u64 	%rd140, %rd139;
	{ // callseq 89, 0
	.param .b64 param0;
	st.param.b64 	[param0], %rd140;
	.param .b64 param1;
	st.param.b64 	[param1], 0;
	.param .b32 retval0;
	call.uni (retval0), 
	vprintf, 
	(
	param0, 
	param1
	);
	ld.param.b32 	%r95, [retval0];
	} // callseq 89
	mov.b64 	%rd252, 0;
	bra.uni 	$L__BB7_16;
$L__BB7_13:
	mov.u64 	%rd114, $str$5;
	cvta.global.u64 	%rd115, %rd114;
	{ // callseq 83, 0
	.param .b64 param0;
	st.param.b64 	[param0], %rd115;
	.param .b64 param1;
	st.param.b64 	[param1], 0;
	.param .b32 retval0;
	call.uni (retval0), 
	vprintf, 
	(
	param0, 
	param1
	);
	ld.param.b32 	%r83, [retval0];
	} // callseq 83
	{ // callseq 84, 0
	.param .b64 param0;
	st.param.b64 	[param0], 16;
	.param .b64 retval0;
	call.uni (retval0), 
	malloc, 
	(
	param0
	);
	ld.param.b64 	%rd252, [retval0];
	} // callseq 84
	mov.u64 	%rd117, _ZTV7Polygon;
	cvta.global.u64 	%rd118, %rd117;
	add.s64 	%rd119, %rd118, 16;
	st.u64 	[%rd252], %rd119;
	ld.global.u32 	%r85, [%rd7];
	st.u32 	[%rd252+8], %r85;
	ld.global.u32 	%r86, [%rd7+4];
	st.u32 	[%rd252+12], %r86;
	bra.uni 	$L__BB7_16;
$L__BB7_14:
	mov.u64 	%rd120, $str$4;
	cvta.global.u64 	%rd121, %rd120;
	{ // callseq 85, 0
	.param .b64 param0;
	st.param.b64 	[param0], %rd121;
	.param .b64 param1;
	st.param.b64 	[param1], 0;
	.param .b32 retval0;
	call.uni (retval0), 
	vprintf, 
	(
	param0, 
	param1
	);
	ld.param.b32 	%r87, [retval0];
	} // callseq 85
	{ // callseq 86, 0
	.param .b64 param0;
	st.param.b64 	[param0], 16;
	.param .b64 retval0;
	call.uni (retval0), 
	malloc, 
	(
	param0
	);
	ld.param.b64 	%rd252, [retval0];
	} // callseq 86
	mov.u64 	%rd123, _ZTV7Polygon;
	cvta.global.u64 	%rd124, %rd123;
	add.s64 	%rd125, %rd124, 16;
	st.u64 	[%rd252], %rd125;
	ld.global.u32 	%r89, [%rd7];
	st.u32 	[%rd252+8], %r89;
	ld.global.u32 	%r90, [%rd7+4];
	st.u32 	[%rd252+12], %r90;
	mov.u64 	%rd126, _ZTV8Triangle;
	cvta.global.u64 	%rd127, %rd126;
	add.s64 	%rd128, %rd127, 16;
	st.u64 	[%rd252], %rd128;
	bra.uni 	$L__BB7_16;
$L__BB7_15:
	mov.u64 	%rd129, $str$3;
	cvta.global.u64 	%rd130, %rd129;
	{ // callseq 87, 0
	.param .b64 param0;
	st.param.b64 	[param0], %rd130;
	.param .b64 param1;
	st.param.b64 	[param1], 0;
	.param .b32 retval0;
	call.uni (retval0), 
	vprintf, 
	(
	param0, 
	param1
	);
	ld.param.b32 	%r91, [retval0];
	} // callseq 87
	{ // callseq 88, 0
	.param .b64 param0;
	st.param.b64 	[param0], 16;
	.param .b64 retval0;
	call.uni (retval0), 
	malloc, 
	(
	param0
	);
	ld.param.b64 	%rd252, [retval0];
	} // callseq 88
	mov.u64 	%rd132, _ZTV7Polygon;
	cvta.global.u64 	%rd133, %rd132;
	add.s64 	%rd134, %rd133, 16;
	st.u64 	[%rd252], %rd134;
	ld.global.u32 	%r93, [%rd7];
	st.u32 	[%rd252+8], %r93;
	ld.global.u32 	%r94, [%rd7+4];
	st.u32 	[%rd252+12], %r94;
	mov.u64 	%rd135, _ZTV9Rectangle;
	cvta.global.u64 	%rd136, %rd135;
	add.s64 	%rd137, %rd136, 16;
	st.u64 	[%rd252], %rd137;
$L__BB7_16:
	cvta.to.local.u64 	%rd142, %rd110;
	mov.b64 	%rd143, 16;
	st.local.u64 	[%rd142], %rd143;
	mov.u64 	%rd144, $str$7;
	cvta.global.u64 	%rd145, %rd144;
	{ // callseq 90, 0
	.param .b64 param0;
	st.param.b64 	[param0], %rd145;
	.param .b64 param1;
	st.param.b64 	[param1], %rd110;
	.param .b32 retval0;
	call.uni (retval0), 
	vprintf, 
	(
	param0, 
	param1
	);
	ld.param.b32 	%r97, [retval0];
	} // callseq 90
	shl.b64 	%rd146, %rd251, 4;
	add.s64 	%rd147, %rd37, %rd146;
	ld.u8 	%rs33, [%rd252];
	ld.u8 	%rs34, [%rd252+1];
	ld.u8 	%rs35, [%rd252+2];
	ld.u8 	%rs36, [%rd252+3];
	ld.u8 	%rs37, [%rd252+4];
	ld.u8 	%rs38, [%rd252+5];
	ld.u8 	%rs39, [%rd252+6];
	ld.u8 	%rs40, [%rd252+7];
	ld.u8 	%rs41, [%rd252+8];
	ld.u8 	%rs42, [%rd252+9];
	ld.u8 	%rs43, [%rd252+10];
	ld.u8 	%rs44, [%rd252+11];
	ld.u8 	%rs45, [%rd252+12];
	ld.u8 	%rs46, [%rd252+13];
	ld.u8 	%rs47, [%rd252+14];
	ld.u8 	%rs48, [%rd252+15];
	st.u8 	[%rd147], %rs33;
	st.u8 	[%rd147+1], %rs34;
	st.u8 	[%rd147+2], %rs35;
	st.u8 	[%rd147+3], %rs36;
	st.u8 	[%rd147+4], %rs37;
	st.u8 	[%rd147+5], %rs38;
	st.u8 	[%rd147+6], %rs39;
	st.u8 	[%rd147+7], %rs40;
	st.u8 	[%rd147+8], %rs41;
	st.u8 	[%rd147+9], %rs42;
	st.u8 	[%rd147+10], %rs43;
	st.u8 	[%rd147+11], %rs44;
	st.u8 	[%rd147+12], %rs45;
	st.u8 	[%rd147+13], %rs46;
	st.u8 	[%rd147+14], %rs47;
	st.u8 	[%rd147+15], %rs48;
$L__BB7_17:
	setp.lt.u32 	%p15, %r19, 16;
	mov.b32 	%r219, 0;
	@%p15 bra 	$L__BB7_20;
	and.b32  	%r219, %r19, 2147483632;
	neg.s32 	%r218, %r219;
	add.s64 	%rd257, %rd37, 128;
	add.u64 	%rd151, %SP, 0;
	mov.u64 	%rd153, $str$8;
$L__BB7_19:
	.pragma "nounroll";
	add.s64 	%rd148, %rd257, -128;
	ld.u64 	%rd149, [%rd257+-128];
	ld.u64 	%rd150, [%rd149];
	{ // callseq 91, 0
	.param .b64 param0;
	st.param.b64 	[param0], %rd148;
	.param .b32 retval0;
	prototype_91 : .callprototype (.param .b32 _) _ (.param .b64 _);
	call (retval0), 
	%rd150, 
	(
	param0
	)
	, prototype_91;
	ld.param.b32 	%r101, [retval0];
	} // callseq 91
	cvta.to.local.u64 	%rd152, %rd151;
	st.local.u32 	[%rd152], %r101;
	cvta.global.u64 	%rd154, %rd153;
	{ // callseq 92, 0
	.param .b64 param0;
	st.param.b64 	[param0], %rd154;
	.param .b64 param1;
	st.param.b64 	[param1], %rd151;
	.param .b32 retval0;
	call.uni (retval0), 
	vprintf, 
	(
	param0, 
	param1
	);
	ld.param.b32 	%r103, [retval0];
	} // callseq 92
	add.s64 	%rd155, %rd257, -112;
	ld.u64 	%rd156, [%rd257+-112];
	ld.u64 	%rd157, [%rd156];
	{ // callseq 93, 0
	.param .b64 param0;
	st.param.b64 	[param0], %rd155;
	.param .b32 retval0;
	prototype_93 : .callprototype (.param .b32 _) _ (.param .b64 _);
	call (retval0), 
	%rd157, 
	(
	param0
	)
	, prototype_93;
	ld.param.b32 	%r105, [retval0];
	} // callseq 93
	st.local.u32 	[%rd152], %r105;
	{ // callseq 94, 0
	.param .b64 param0;
	st.param.b64 	[param0], %rd154;
	.param .b64 param1;
	st.param.b64 	[param1], %rd151;
	.param .b32 retval0;
	call.uni (retval0), 
	vprintf, 
	(
	param0, 
	param1
	);
	ld.param.b32 	%r107, [retval0];
	} // callseq 94
	add.s64 	%rd158, %rd257, -96;
	ld.u64 	%rd159, [%rd257+-96];
	ld.u64 	%rd160, [%rd159];
	{ // callseq 95, 0
	.param .b64 param0;
	st.param.b64 	[param0], %rd158;
	.param .b32 retval0;
	prototype_95 : .callprototype (.param .b32 _) _ (.param .b64 _);
	call (retval0), 
	%rd160, 
	(
	param0
	)
	, prototype_95;
	ld.param.b32 	%r109, [retval0];
	} // callseq 95
	st.local.u32 	[%rd152], %r109;
	{ // callseq 96, 0
	.param .b64 param0;
	st.param.b64 	[param0], %rd154;
	.param .b64 param1;
	st.param.b64 	[param1], %rd151;
	.param .b32 retval0;
	call.uni (retval0), 
	vprintf, 
	(
	param0, 
	param1
	);
	ld.param.b32 	%r111, [retval0];
	} // callseq 96
	add.s64 	%rd161, %rd257, -80;
	ld.u64 	%rd162, [%rd257+-80];
	ld.u64 	%rd163, [%rd162];
	{ // callseq 97, 0
	.param .b64 param0;
	st.param.b64 	[param0], %rd161;
	.param .b32 retval0;
	prototype_97 : .callprototype (.param .b32 _) _ (.param .b64 _);
	call (retval0), 
	%rd163, 
	(
	param0
	)
	, prototype_97;
	ld.param.b32 	%r113, [retval0];
	} // callseq 97
	st.local.u32 	[%rd152], %r113;
	{ // callseq 98, 0
	.param .b64 param0;
	st.param.b64 	[param0], %rd154;
	.param .b64 param1;
	st.param.b64 	[param1], %rd151;
	.param .b32 retval0;
	call.uni (retval0), 
	vprintf, 
	(
	param0, 
	param1
	);
	ld.param.b32 	%r115, [retval0];
	} // callseq 98
	add.s64 	%rd164, %rd257, -64;
	ld.u64 	%rd165, [%rd257+-64];
	ld.u64 	%rd166, [%rd165];
	{ // callseq 99, 0
	.param .b64 param0;
	st.param.b64 	[param0], %rd164;
	.param .b32 retval0;
	prototype_99 : .callprototype (.param .b32 _) _ (.param .b64 _);
	call (retval0), 
	%rd166, 
	(
	param0
	)
	, prototype_99;
	ld.param.b32 	%r117, [retval0];
	} // callseq 99
	st.local.u32 	[%rd152], %r117;
	{ // callseq 100, 0
	.param .b64 param0;
	st.param.b64 	[param0], %rd154;
	.param .b64 param1;
	st.param.b64 	[param1], %rd151;
	.param .b32 retval0;
	call.uni (retval0), 
	vprintf, 
	(
	param0, 
	param1
	);
	ld.param.b32 	%r119, [retval0];
	} // callseq 100
	add.s64 	%rd167, %rd257, -48;
	ld.u64 	%rd168, [%rd257+-48];
	ld.u64 	%rd169, [%rd168];
	{ // callseq 101, 0
	.param .b64 param0;
	st.param.b64 	[param0], %rd167;
	.param .b32 retval0;
	prototype_101 : .callprototype (.param .b32 _) _ (.param .b64 _);
	call (retval0), 
	%rd169, 
	(
	param0
	)
	, prototype_101;
	ld.param.b32 	%r121, [retval0];
	} // callseq 101
	st.local.u32 	[%rd152], %r121;
	{ // callseq 102, 0
	.param .b64 param0;
	st.param.b64 	[param0], %rd154;
	.param .b64 param1;
	st.param.b64 	[param1], %rd151;
	.param .b32 retval0;
	call.uni (retval0), 
	vprintf, 
	(
	param0, 
	param1
	);
	ld.param.b32 	%r123, [retval0];
	} // callseq 102
	add.s64 	%rd170, %rd257, -32;
	ld.u64 	%rd171, [%rd257+-32];
	ld.u64 	%rd172, [%rd171];
	{ // callseq 103, 0
	.param .b64 param0;
	st.param.b64 	[param0], %rd170;
	.param .b32 retval0;
	prototype_103 : .callprototype (.param .b32 _) _ (.param .b64 _);
	call (retval0), 
	%rd172, 
	(
	param0
	)
	, prototype_103;
	ld.param.b32 	%r125, [retval0];
	} // callseq 103
	st.local.u32 	[%rd152], %r125;
	{ // callseq 104, 0
	.param .b64 param0;
	st.param.b64 	[param0], %rd154;
	.param .b64 param1;
	st.param.b64 	[param1], %rd151;
	.param .b32 retval0;
	call.uni (retval0), 
	vprintf, 
	(
	param0, 
	param1
	);
	ld.param.b32 	%r127, [retval0];
	} // callseq 104
	add.s64 	%rd173, %rd257, -16;
	ld.u64 	%rd174, [%rd257+-16];
	ld.u64 	%rd175, [%rd174];
	{ // callseq 105, 0
	.param .b64 param0;
	st.param.b64 	[param0], %rd173;
	.param .b32 retval0;
	prototype_105 : .callprototype (.param .b32 _) _ (.param .b64 _);
	call (retval0), 
	%rd175, 
	(
	param0
	)
	, prototype_105;
	ld.param.b32 	%r129, [retval0];
	} // callseq 105
	st.local.u32 	[%rd152], %r129;
	{ // callseq 106, 0
	.param .b64 param0;
	st.param.b64 	[param0], %rd154;
	.param .b64 param1;
	st.param.b64 	[param1], %rd151;
	.param .b32 retval0;
	call.uni (retval0), 
	vprintf, 
	(
	param0, 
	param1
	);
	ld.param.b32 	%r131, [retval0];
	} // callseq 106
	ld.u64 	%rd176, [%rd257];
	ld.u64 	%rd177, [%rd176];
	{ // callseq 107, 0
	.param .b64 param0;
	st.param.b64 	[param0], %rd257;
	.param .b32 retval0;
	prototype_107 : .callprototype (.param .b32 _) _ (.param .b64 _);
	call (retval0), 
	%rd177, 
	(
	param0
	)
	, prototype_107;
	ld.param.b32 	%r133, [retval0];
	} // callseq 107
	st.local.u32 	[%rd152], %r133;
	{ // callseq 108, 0
	.param .b64 param0;
	st.param.b64 	[param0], %rd154;
	.param .b64 param1;
	st.param.b64 	[param1], %rd151;
	.param .b32 retval0;
	call.uni (retval0), 
	vprintf, 
	(
	param0, 
	param1
	);
	ld.param.b32 	%r135, [retval0];
	} // callseq 108
	add.s64 	%rd178, %rd257, 16;
	ld.u64 	%rd179, [%rd257+16];
	ld.u64 	%rd180, [%rd179];
	{ // callseq 109, 0
	.param .b64 param0;
	st.param.b64 	[param0], %rd178;
	.param .b32 retval0;
	prototype_109 : .callprototype (.param .b32 _) _ (.param .b64 _);
	call (retval0), 
	%rd180, 
	(
	param0
	)
	, prototype_109;
	ld.param.b32 	%r137, [retval0];
	} // callseq 109
	st.local.u32 	[%rd152], %r137;
	{ // callseq 110, 0
	.param .b64 param0;
	st.param.b64 	[param0], %rd154;
	.param .b64 param1;
	st.param.b64 	[param1], %rd151;
	.param .b32 retval0;
	call.uni (retval0), 
	vprintf, 
	(
	param0, 
	param1
	);
	ld.param.b32 	%r139, [retval0];
	} // callseq 110
	add.s64 	%rd181, %rd257, 32;
	ld.u64 	%rd182, [%rd257+32];
	ld.u64 	%rd183, [%rd182];
	{ // callseq 111, 0
	.param .b64 param0;
	st.param.b64 	[param0], %rd181;
	.param .b32 retval0;
	prototype_111 : .callprototype (.param .b32 _) _ (.param .b64 _);
	call (retval0), 
	%rd183, 
	(
	param0
	)
	, prototype_111;
	ld.param.b32 	%r141, [retval0];
	} // callseq 111
	st.local.u32 	[%rd152], %r141;
	{ // callseq 112, 0
	.param .b64 param0;
	st.param.b64 	[param0], %rd154;
	.param .b64 param1;
	st.param.b64 	[param1], %rd151;
	.param .b32 retval0;
	call.uni (retval0), 
	vprintf, 
	(
	param0, 
	param1
	);
	ld.param.b32 	%r143, [retval0];
	} // callseq 112
	add.s64 	%rd184, %rd257, 48;
	ld.u64 	%rd185, [%rd257+48];
	ld.u64 	%rd186, [%rd185];
	{ // callseq 113, 0
	.param .b64 param0;
	st.param.b64 	[param0], %rd184;
	.param .b32 retval0;
	prototype_113 : .callprototype (.param .b32 _) _ (.param .b64 _);
	call (retval0), 
	%rd186, 
	(
	param0
	)
	, prototype_113;
	ld.param.b32 	%r145, [retval0];
	} // callseq 113
	st.local.u32 	[%rd152], %r145;
	{ // callseq 114, 0
	.param .b64 param0;
	st.param.b64 	[param0], %rd154;
	.param .b64 param1;
	st.param.b64 	[param1], %rd151;
	.param .b32 retval0;
	call.uni (retval0), 
	vprintf, 
	(
	param0, 
	param1
	);
	ld.param.b32 	%r147, [retval0];
	} // callseq 114
	add.s64 	%rd187, %rd257, 64;
	ld.u64 	%rd188, [%rd257+64];
	ld.u64 	%rd189, [%rd188];
	{ // callseq 115, 0
	.param .b64 param0;
	st.param.b64 	[param0], %rd187;
	.param .b32 retval0;
	prototype_115 : .callprototype (.param .b32 _) _ (.param .b64 _);
	call (retval0), 
	%rd189, 
	(
	param0
	)
	, prototype_115;
	ld.param.b32 	%r149, [retval0];
	} // callseq 115
	st.local.u32 	[%rd152], %r149;
	{ // callseq 116, 0
	.param .b64 param0;
	st.param.b64 	[param0], %rd154;
	.param .b64 param1;
	st.param.b64 	[param1], %rd151;
	.param .b32 retval0;
	call.uni (retval0), 
	vprintf, 
	(
	param0, 
	param1
	);
	ld.param.b32 	%r151, [retval0];
	} // callseq 116
	add.s64 	%rd190, %rd257, 80;
	ld.u64 	%rd191, [%rd257+80];
	ld.u64 	%rd192, [%rd191];
	{ // callseq 117, 0
	.param .b64 param0;
	st.param.b64 	[param0], %rd190;
	.param .b32 retval0;
	prototype_117 : .callprototype (.param .b32 _) _ (.param .b64 _);
	call (retval0), 
	%rd192, 
	(
	param0
	)
	, prototype_117;
	ld.param.b32 	%r153, [retval0];
	} // callseq 117
	st.local.u32 	[%rd152], %r153;
	{ // callseq 118, 0
	.param .b64 param0;
	st.param.b64 	[param0], %rd154;
	.param .b64 param1;
	st.param.b64 	[param1], %rd151;
	.param .b32 retval0;
	call.uni (retval0), 
	vprintf, 
	(
	param0, 
	param1
	);
	ld.param.b32 	%r155, [retval0];
	} // callseq 118
	add.s64 	%rd193, %rd257, 96;
	ld.u64 	%rd194, [%rd257+96];
	ld.u64 	%rd195, [%rd194];
	{ // callseq 119, 0
	.param .b64 param0;
	st.param.b64 	[param0], %rd193;
	.param .b32 retval0;
	prototype_119 : .callprototype (.param .b32 _) _ (.param .b64 _);
	call (retval0), 
	%rd195, 
	(
	param0
	)
	, prototype_119;
	ld.param.b32 	%r157, [retval0];
	} // callseq 119
	st.local.u32 	[%rd152], %r157;
	{ // callseq 120, 0
	.param .b64 param0;
	st.param.b64 	[param0], %rd154;
	.param .b64 param1;
	st.param.b64 	[param1], %rd151;
	.param .b32 retval0;
	call.uni (retval0), 
	vprintf, 
	(
	param0, 
	param1
	);
	ld.param.b32 	%r159, [retval0];
	} // callseq 120
	add.s64 	%rd196, %rd257, 112;
	ld.u64 	%rd197, [%rd257+112];
	ld.u64 	%rd198, [%rd197];
	{ // callseq 121, 0
	.param .b64 param0;
	st.param.b64 	[param0], %rd196;
	.param .b32 retval0;
	prototype_121 : .callprototype (.param .b32 _) _ (.param .b64 _);
	call (retval0), 
	%rd198, 
	(
	param0
	)
	, prototype_121;
	ld.param.b32 	%r161, [retval0];
	} // callseq 121
	st.local.u32 	[%rd152], %r161;
	{ // callseq 122, 0
	.param .b64 param0;
	st.param.b64 	[param0], %rd154;
	.param .b64 param1;
	st.param.b64 	[param1], %rd151;
	.param .b32 retval0;
	call.uni (retval0), 
	vprintf, 
	(
	param0, 
	param1
	);
	ld.param.b32 	%r163, [retval0];
	} // callseq 122
	add.s32 	%r218, %r218, 16;
	add.s64 	%rd257, %rd257, 256;
	setp.ne.s32 	%p16, %r218, 0;
	@%p16 bra 	$L__BB7_19;
$L__BB7_20:
	and.b32  	%r9, %r19, 15;
	setp.eq.s32 	%p17, %r9, 0;
	@%p17 bra 	$L__BB7_29;
	add.u64 	%rd199, %SP, 0;
	add.u64 	%rd27, %SPL, 0;
	and.b32  	%r10, %r19, 7;
	setp.lt.u32 	%p18, %r9, 8;
	@%p18 bra 	$L__BB7_23;
	mul.wide.u32 	%rd200, %r219, 16;
	add.s64 	%rd201, %rd37, %rd200;
	ld.u64 	%rd202, [%rd201];
	ld.u64 	%rd203, [%rd202];
	{ // callseq 123, 0
	.param .b64 param0;
	st.param.b64 	[param0], %rd201;
	.param .b32 retval0;
	prototype_123 : .callprototype (.param .b32 _) _ (.param .b64 _);
	call (retval0), 
	%rd203, 
	(
	param0
	)
	, prototype_123;
	ld.param.b32 	%r165, [retval0];
	} // callseq 123
	st.local.u32 	[%rd27], %r165;
	mov.u64 	%rd204, $str$8;
	cvta.global.u64 	%rd205, %rd204;
	{ // callseq 124, 0
	.param .b64 param0;
	st.param.b64 	[param0], %rd205;
	.param .b64 param1;
	st.param.b64 	[param1], %rd199;
	.param .b32 retval0;
	call.uni (retval0), 
	vprintf, 
	(
	param0, 
	param1
	);
	ld.param.b32 	%r167, [retval0];
	} // callseq 124
	add.s64 	%rd207, %rd201, 16;
	ld.u64 	%rd208, [%rd201+16];
	ld.u64 	%rd209, [%rd208];
	{ // callseq 125, 0
	.param .b64 param0;
	st.param.b64 	[param0], %rd207;
	.param .b32 retval0;
	prototype_125 : .callprototype (.param .b32 _) _ (.param .b64 _);
	call (retval0), 
	%rd209, 
	(
	param0
	)
	, prototype_125;
	ld.param.b32 	%r169, [retval0];
	} // callseq 125
	st.local.u32 	[%rd27], %r169;
	{ // callseq 126, 0
	.param .b64 param0;
	st.param.b64 	[param0], %rd205;
	.param .b64 param1;
	st.param.b64 	[param1], %rd199;
	.param .b32 retval0;
	call.uni (retval0), 
	vprintf, 
	(
	param0, 
	param1
	);
	ld.param.b32 	%r171, [retval0];
	} // callseq 126
	add.s64 	%rd210, %rd201, 32;
	ld.u64 	%rd211, [%rd201+32];
	ld.u64 	%rd212, [%rd211];
	{ // callseq 127, 0
	.param .b64 param0;
	st.param.b64 	[param0], %rd210;
	.param .b32 retval0;
	prototype_127 : .callprototype (.param .b32 _) _ (.param .b64 _);
	call (retval0), 
	%rd212, 
	(
	param0
	)
	, prototype_127;
	ld.param.b32 	%r173, [retval0];
	} // callseq 127
	st.local.u32 	[%rd27], %r173;
	{ // callseq 128, 0
	.param .b64 param0;
	st.param.b64 	[param0], %rd205;
	.param .b64 param1;
	st.param.b64 	[param1], %rd199;
	.param .b32 retval0;
	call.uni (retval0), 
	vprintf, 
	(
	param0, 
	param1
	);
	ld.param.b32 	%r175, [retval0];
	} // callseq 128
	add.s64 	%rd213, %rd201, 48;
	ld.u64 	%rd214, [%rd201+48];
	ld.u64 	%rd215, [%rd214];
	{ // callseq 129, 0
	.param .b64 param0;
	st.param.b64 	[param0], %rd213;
	.param .b32 retval0;
	prototype_129 : .callprototype (.param .b32 _) _ (.param .b64 _);
	call (retval0), 
	%rd215, 
	(
	param0
	)
	, prototype_129;
	ld.param.b32 	%r177, [retval0];
	} // callseq 129
	st.local.u32 	[%rd27], %r177;
	{ // callseq 130, 0
	.param .b64 param0;
	st.param.b64 	[param0], %rd205;
	.param .b64 param1;
	st.param.b64 	[param1], %rd199;
	.param .b32 retval0;
	call.uni (retval0), 
	vprintf, 
	(
	param0, 
	param1
	);
	ld.param.b32 	%r179, [retval0];
	} // callseq 130
	add.s64 	%rd216, %rd201, 64;
	ld.u64 	%rd217, [%rd201+64];
	ld.u64 	%rd218, [%rd217];
	{ // callseq 131, 0
	.param .b64 param0;
	st.param.b64 	[param0], %rd216;
	.param .b32 retval0;
	prototype_131 : .callprototype (.param .b32 _) _ (.param .b64 _);
	call (retval0), 
	%rd218, 
	(
	param0
	)
	, prototype_131;
	ld.param.b32 	%r181, [retval0];
	} // callseq 131
	st.local.u32 	[%rd27], %r181;
	{ // callseq 132, 0
	.param .b64 param0;
	st.param.b64 	[param0], %rd205;
	.param .b64 param1;
	st.param.b64 	[param1], %rd199;
	.param .b32 retval0;
	call.uni (retval0), 
	vprintf, 
	(
	param0, 
	param1
	);
	ld.param.b32 	%r183, [retval0];
	} // callseq 132
	add.s64 	%rd219, %rd201, 80;
	ld.u64 	%rd220, [%rd201+80];
	ld.u64 	%rd221, [%rd220];
	{ // callseq 133, 0
	.param .b64 param0;
	st.param.b64 	[param0], %rd219;
	.param .b32 retval0;
	prototype_133 : .callprototype (.param .b32 _) _ (.param .b64 _);
	call (retval0), 
	%rd221, 
	(
	param0
	)
	, prototype_133;
	ld.param.b32 	%r185, [retval0];
	} // callseq 133
	st.local.u32 	[%rd27], %r185;
	{ // callseq 134, 0
	.param .b64 param0;
	st.param.b64 	[param0], %rd205;
	.param .b64 param1;
	st.param.b64 	[param1], %rd199;
	.param .b32 retval0;
	call.uni (retval0), 
	vprintf, 
	(
	param0, 
	param1
	);
	ld.param.b32 	%r187, [retval0];
	} // callseq 134
	add.s64 	%rd222, %rd201, 96;
	ld.u64 	%rd223, [%rd201+96];
	ld.u64 	%rd224, [%rd223];
	{ // callseq 135, 0
	.param .b64 param0;
	st.param.b64 	[param0], %rd222;
	.param .b32 retval0;
	prototype_135 : .callprototype (.param .b32 _) _ (.param .b64 _);
	call (retval0), 
	%rd224, 
	(
	param0
	)
	, prototype_135;
	ld.param.b32 	%r189, [retval0];
	} // callseq 135
	st.local.u32 	[%rd27], %r189;
	{ // callseq 136, 0
	.param .b64 param0;
	st.param.b64 	[param0], %rd205;
	.param .b64 param1;
	st.param.b64 	[param1], %rd199;
	.param .b32 retval0;
	call.uni (retval0), 
	vprintf, 
	(
	param0, 
	param1
	);
	ld.param.b32 	%r191, [retval0];
	} // callseq 136
	add.s64 	%rd225, %rd201, 112;
	ld.u64 	%rd226, [%rd201+112];
	ld.u64 	%rd227, [%rd226];
	{ // callseq 137, 0
	.param .b64 param0;
	st.param.b64 	[param0], %rd225;
	.param .b32 retval0;
	prototype_137 : .callprototype (.param .b32 _) _ (.param .b64 _);
	call (retval0), 
	%rd227, 
	(
	param0
	)
	, prototype_137;
	ld.param.b32 	%r193, [retval0];
	} // callseq 137
	st.local.u32 	[%rd27], %r193;
	{ // callseq 138, 0
	.param .b64 param0;
	st.param.b64 	[param0], %rd205;
	.param .b64 param1;
	st.param.b64 	[param1], %rd199;
	.param .b32 retval0;
	call.uni (retval0), 
	vprintf, 
	(
	param0, 
	param1
	);
	ld.param.b32 	%r195, [retval0];
	} // callseq 138
	add.s32 	%r219, %r219, 8;
$L__BB7_23:
	setp.eq.s32 	%p19, %r10, 0;
	@%p19 bra 	$L__BB7_29;
	and.b32  	%r13, %r19, 3;
	setp.lt.u32 	%p20, %r10, 4;
	@%p20 bra 	$L__BB7_26;
	mul.wide.u32 	%rd228, %r219, 16;
	add.s64 	%rd229, %rd37, %rd228;
	ld.u64 	%rd230, [%rd229];
	ld.u64 	%rd231, [%rd230];
	{ // callseq 139, 0
	.param .b64 param0;
	st.param.b64 	[param0], %rd229;
	.param .b32 retval0;
	prototype_139 : .callprototype (.param .b32 _) _ (.param .b64 _);
	call (retval0), 
	%rd231, 
	(
	param0
	)
	, prototype_139;
	ld.param.b32 	%r197, [retval0];
	} // callseq 139
	st.local.u32 	[%rd27], %r197;
	mov.u64 	%rd232, $str$8;
	cvta.global.u64 	%rd233, %rd232;
	{ // callseq 140, 0
	.param .b64 param0;
	st.param.b64 	[param0], %rd233;
	.param .b64 param1;
	st.param.b64 	[param1], %rd199;
	.param .b32 retval0;
	call.uni (retval0), 
	vprintf, 
	(
	param0, 
	param1
	);
	ld.param.b32 	%r199, [retval0];
	} // callseq 140
	add.s64 	%rd235, %rd229, 16;
	ld.u64 	%rd236, [%rd229+16];
	ld.u64 	%rd237, [%rd236];
	{ // callseq 141, 0
	.param .b64 param0;
	st.param.b64 	[param0], %rd235;
	.param .b32 retval0;
	prototype_141 : .callprototype (.param .b32 _) _ (.param .b64 _);
	call (retval0), 
	%rd237, 
	(
	param0
	)
	, prototype_141;
	ld.param.b32 	%r201, [retval0];
	} // callseq 141
	st.local.u32 	[%rd27], %r201;
	{ // callseq 142, 0
	.param .b64 param0;
	st.param.b64 	[param0], %rd233;
	.param .b64 param1;
	st.param.b64 	[param1], %rd199;
	.param .b32 retval0;
	call.uni (retval0), 
	vprintf, 
	(
	param0, 
	param1
	);
	ld.param.b32 	%r203, [retval0];
	} // callseq 142
	add.s64 	%rd238, %rd229, 32;
	ld.u64 	%rd239, [%rd229+32];
	ld.u64 	%rd240, [%rd239];
	{ // callseq 143, 0
	.param .b64 param0;
	st.param.b64 	[param0], %rd238;
	.param .b32 retval0;
	prototype_143 : .callprototype (.param .b32 _) _ (.param .b64 _);
	call (retval0), 
	%rd240, 
	(
	param0
	)
	, prototype_143;
	ld.param.b32 	%r205, [retval0];
	} // callseq 143
	st.local.u32 	[%rd27], %r205;
	{ // callseq 144, 0
	.param .b64 param0;
	st.param.b64 	[param0], %rd233;
	.param .b64 param1;
	st.param.b64 	[param1], %rd199;
	.param .b32 retval0;
	call.uni (retval0), 
	vprintf, 
	(
	param0, 
	param1
	);
	ld.param.b32 	%r207, [retval0];
	} // callseq 144
	add.s64 	%rd241, %rd229, 48;
	ld.u64 	%rd242, [%rd229+48];
	ld.u64 	%rd243, [%rd242];
	{ // callseq 145, 0
	.param .b64 param0;
	st.param.b64 	[param0], %rd241;
	.param .b32 retval0;
	prototype_145 : .callprototype (.param .b32 _) _ (.param .b64 _);
	call (retval0), 
	%rd243, 
	(
	param0
	)
	, prototype_145;
	ld.param.b32 	%r209, [retval0];
	} // callseq 145
	st.local.u32 	[%rd27], %r209;
	{ // callseq 146, 0
	.param .b64 param0;
	st.param.b64 	[param0], %rd233;
	.param .b64 param1;
	st.param.b64 	[param1], %rd199;
	.param .b32 retval0;
	call.uni (retval0), 
	vprintf, 
	(
	param0, 
	param1
	);
	ld.param.b32 	%r211, [retval0];
	} // callseq 146
	add.s32 	%r219, %r219, 4;
$L__BB7_26:
	setp.eq.s32 	%p21, %r13, 0;
	@%p21 bra 	$L__BB7_29;
	mul.wide.u32 	%rd244, %r219, 16;
	add.s64 	%rd258, %rd37, %rd244;
	neg.s32 	%r222, %r13;
	mov.u64 	%rd247, $str$8;
$L__BB7_28:
	.pragma "nounroll";
	ld.u64 	%rd245, [%rd258];
	ld.u64 	%rd246, [%rd245];
	{ // callseq 147, 0
	.param .b64 param0;
	st.param.b64 	[param0], %rd258;
	.param .b32 retval0;
	prototype_147 : .callprototype (.param .b32 _) _ (.param .b64 _);
	call (retval0), 
	%rd246, 
	(
	param0
	)
	, prototype_147;
	ld.param.b32 	%r213, [retval0];
	} // callseq 147
	st.local.u32 	[%rd27], %r213;
	cvta.global.u64 	%rd248, %rd247;
	{ // callseq 148, 0
	.param .b64 param0;
	st.param.b64 	[param0], %rd248;
	.param .b64 param1;
	st.param.b64 	[param1], %rd199;
	.param .b32 retval0;
	call.uni (retval0), 
	vprintf, 
	(
	param0, 
	param1
	);
	ld.param.b32 	%r215, [retval0];
	} // callseq 148
	add.s64 	%rd258, %rd258, 16;
	add.s32 	%r222, %r222, 1;
	setp.ne.s32 	%p22, %r222, 0;
	@%p22 bra 	$L__BB7_28;
$L__BB7_29:
	ret;
$L__BB7_30:
	mov.u64 	%rd49, $str$4;
	cvta.global.u64 	%rd50, %rd49;
	{ // callseq 67, 0
	.param .b64 param0;
	st.param.b64 	[param0], %rd50;
	.param .b64 param1;
	st.param.b64 	[param1], 0;
	.param .b32 retval0;
	call.uni (retval0), 
	vprintf, 
	(
	param0, 
	param1
	);
	ld.param.b32 	%r41, [retval0];
	} // callseq 67
	{ // callseq 68, 0
	.param .b64 param0;
	st.param.b64 	[param0], 16;
	.param .b64 retval0;
	call.uni (retval0), 
	malloc, 
	(
	param0
	);
	ld.param.b64 	%rd255, [retval0];
	} // callseq 68
	mov.u64 	%rd52, _ZTV7Polygon;
	cvta.global.u64 	%rd53, %rd52;
	add.s64 	%rd54, %rd53, 16;
	st.u64 	[%rd255], %rd54;
	ld.global.u32 	%r43, [%rd254+-12];
	st.u32 	[%rd255+8], %r43;
	ld.global.u32 	%r44, [%rd254+-8];
	st.u32 	[%rd255+12], %r44;
	mov.u64 	%rd55, _ZTV8Triangle;
	cvta.global.u64 	%rd56, %rd55;
	add.s64 	%rd57, %rd56, 16;
	st.u64 	[%rd255], %rd57;
	bra.uni 	$L__BB7_33;
$L__BB7_31:
	mov.u64 	%rd43, $str$5;
	cvta.global.u64 	%rd44, %rd43;
	{ // callseq 65, 0
	.param .b64 param0;
	st.param.b64 	[param0], %rd44;
	.param .b64 param1;
	st.param.b64 	[param1], 0;
	.param .b32 retval0;
	call.uni (retval0), 
	vprintf, 
	(
	param0, 
	param1
	);
	ld.param.b32 	%r37, [retval0];
	} // callseq 65
	{ // callseq 66, 0
	.param .b64 param0;
	st.param.b64 	[param0], 16;
	.param .b64 retval0;
	call.uni (retval0), 
	malloc, 
	(
	param0
	);
	ld.param.b64 	%rd255, [retval0];
	} // callseq 66
	mov.u64 	%rd46, _ZTV7Polygon;
	cvta.global.u64 	%rd47, %rd46;
	add.s64 	%rd48, %rd47, 16;
	st.u64 	[%rd255], %rd48;
	ld.global.u32 	%r39, [%rd254+-12];
	st.u32 	[%rd255+8], %r39;
	ld.global.u32 	%r40, [%rd254+-8];
	st.u32 	[%rd255+12], %r40;
	bra.uni 	$L__BB7_33;
$L__BB7_32:
	mov.u64 	%rd68, $str$6;
	cvta.global.u64 	%rd69, %rd68;
	{ // callseq 71, 0
	.param .b64 param0;
	st.param.b64 	[param0], %rd69;
	.param .b64 param1;
	st.param.b64 	[param1], 0;
	.param .b32 retval0;
	call.uni (retval0), 
	vprintf, 
	(
	param0, 
	param1
	);
	ld.param.b32 	%r49, [retval0];
	} // callseq 71
	mov.b64 	%rd255, 0;
$L__BB7_33:
	add.u64 	%rd70, %SP, 0;
	add.u64 	%rd71, %SPL, 0;
	mov.b64 	%rd72, 16;
	st.local.u64 	[%rd71], %rd72;
	mov.u64 	%rd73, $str$7;
	cvta.global.u64 	%rd74, %rd73;
	{ // callseq 72, 0
	.param .b64 param0;
	st.param.b64 	[param0], %rd74;
	.param .b64 param1;
	st.param.b64 	[param1], %rd70;
	.param .b32 retval0;
	call.uni (retval0), 
	vprintf, 
	(
	param0, 
	param1
	);
	ld.param.b32 	%r52, [retval0];
	} // callseq 72
	ld.u8 	%rs1, [%rd255];
	ld.u8 	%rs2, [%rd255+1];
	ld.u8 	%rs3, [%rd255+2];
	ld.u8 	%rs4, [%rd255+3];
	ld.u8 	%rs5, [%rd255+4];
	ld.u8 	%rs6, [%rd255+5];
	ld.u8 	%rs7, [%rd255+6];
	ld.u8 	%rs8, [%rd255+7];
	ld.u8 	%rs9, [%rd255+8];
	ld.u8 	%rs10, [%rd255+9];
	ld.u8 	%rs11, [%rd255+10];
	ld.u8 	%rs12, [%rd255+11];
	ld.u8 	%rs13, [%rd255+12];
	ld.u8 	%rs14, [%rd255+13];
	ld.u8 	%rs15, [%rd255+14];
	ld.u8 	%rs16, [%rd255+15];
	st.u8 	[%rd253+-15], %rs1;
	st.u8 	[%rd253+-14], %rs2;
	st.u8 	[%rd253+-13], %rs3;
	st.u8 	[%rd253+-12], %rs4;
	st.u8 	[%rd253+-11], %rs5;
	st.u8 	[%rd253+-10], %rs6;
	st.u8 	[%rd253+-9], %rs7;
	st.u8 	[%rd253+-8], %rs8;
	st.u8 	[%rd253+-7], %rs9;
	st.u8 	[%rd253+-6], %rs10;
	st.u8 	[%rd253+-5], %rs11;
	st.u8 	[%rd253+-4], %rs12;
	st.u8 	[%rd253+-3], %rs13;
	st.u8 	[%rd253+-2], %rs14;
	st.u8 	[%rd253+-1], %rs15;
	st.u8 	[%rd253], %rs16;
	ld.global.u32 	%r54, [%rd254];
	ld.global.u32 	%r55, [%rd254+4];
	ld.global.u32 	%r56, [%rd254+8];
	st.local.v2.u32 	[%rd71], {%r54, %r55};
	st.local.u32 	[%rd71+8], %r56;
	mov.u64 	%rd75, $str$2;
	cvta.global.u64 	%rd76, %rd75;
	{ // callseq 73, 0
	.param .b64 param0;
	st.param.b64 	[param0], %rd76;
	.param .b64 param1;
	st.param.b64 	[param1], %rd70;
	.param .b32 retval0;
	call.uni (retval0), 
	vprintf, 
	(
	param0, 
	param1
	);
	ld.param.b32 	%r57, [retval0];
	} // callseq 73
	ld.global.u32 	%r51, [%rd254+8];
	setp.eq.s32 	%p6, %r51, 0;
	@%p6 bra 	$L__BB7_37;
	setp.eq.s32 	%p7, %r51, 1;
	@%p7 bra 	$L__BB7_39;
	setp.eq.s32 	%p8, %r51, 2;
	@%p8 bra 	$L__BB7_38;
	mov.u64 	%rd102, $str$6;
	cvta.global.u64 	%rd103, %rd102;
	{ // callseq 80, 0
	.param .b64 param0;
	st.param.b64 	[param0], %rd103;
	.param .b64 param1;
	st.param.b64 	[param1], 0;
	.param .b32 retval0;
	call.uni (retval0), 
	vprintf, 
	(
	param0, 
	param1
	);
	ld.param.b32 	%r71, [retval0];
	} // callseq 80
	mov.b64 	%rd256, 0;
	bra.uni 	$L__BB7_40;
$L__BB7_37:
	mov.u64 	%rd77, $str$5;
	cvta.global.u64 	%rd78, %rd77;
	{ // callseq 74, 0
	.param .b64 param0;
	st.param.b64 	[param0], %rd78;
	.param .b64 param1;
	st.param.b64 	[param1], 0;
	.param .b32 retval0;
	call.uni (retval0), 
	vprintf, 
	(
	param0, 
	param1
	);
	ld.param.b32 	%r59, [retval0];
	} // callseq 74
	{ // callseq 75, 0
	.param .b64 param0;
	st.param.b64 	[param0], 16;
	.param .b64 retval0;
	call.uni (retval0), 
	malloc, 
	(
	param0
	);
	ld.param.b64 	%rd256, [retval0];
	} // callseq 75
	mov.u64 	%rd80, _ZTV7Polygon;
	cvta.global.u64 	%rd81, %rd80;
	add.s64 	%rd82, %rd81, 16;
	st.u64 	[%rd256], %rd82;
	ld.global.u32 	%r61, [%rd254];
	st.u32 	[%rd256+8], %r61;
	ld.global.u32 	%r62, [%rd254+4];
	st.u32 	[%rd256+12], %r62;
	bra.uni 	$L__BB7_40;
$L__BB7_38:
	mov.u64 	%rd83, $str$4;
	cvta.global.u64 	%rd84, %rd83;
	{ // callseq 76, 0
	.param .b64 param0;
	st.param.b64 	[param0], %rd84;
	.param .b64 param1;
	st.param.b64 	[param1], 0;
	.param .b32 retval0;
	call.uni (retval0), 
	vprintf, 
	(
	param0, 
	param1
	);
	ld.param.b32 	%r63, [retval0];
	} // callseq 76
	{ // callseq 77, 0
	.param .b64 param0;
	st.param.b64 	[param0], 16;
	.param .b64 retval0;
	call.uni (retval0), 
	malloc, 
	(
	param0
	);
	ld.param.b64 	%rd256, [retval0];
	} // callseq 77
	mov.u64 	%rd86, _ZTV7Polygon;
	cvta.global.u64 	%rd87, %rd86;
	add.s64 	%rd88, %rd87, 16;
	st.u64 	[%rd256], %rd88;
	ld.global.u32 	%r65, [%rd254];
	st.u32 	[%rd256+8], %r65;
	ld.global.u32 	%r66, [%rd254+4];
	st.u32 	[%rd256+12], %r66;
	mov.u64 	%rd89, _ZTV8Triangle;
	cvta.global.u64 	%rd90, %rd89;
	add.s64 	%rd91, %rd90, 16;
	st.u64 	[%rd256], %rd91;
	bra.uni 	$L__BB7_40;
$L__BB7_39:
	mov.u64 	%rd92, $str$3;
	cvta.global.u64 	%rd93, %rd92;
	{ // callseq 78, 0
	.param .b64 param0;
	st.param.b64 	[param0], %rd93;
	.param .b64 param1;
	st.param.b64 	[param1], 0;
	.param .b32 retval0;
	call.uni (retval0), 
	vprintf, 
	(
	param0, 
	param1
	);
	ld.param.b32 	%r67, [retval0];
	} // callseq 78
	{ // callseq 79, 0
	.param .b64 param0;
	st.param.b64 	[param0], 16;
	.param .b64 retval0;
	call.uni (retval0), 
	malloc, 
	(
	param0
	);
	ld.param.b64 	%rd256, [retval0];
	} // callseq 79
	mov.u64 	%rd95, _ZTV7Polygon;
	cvta.global.u64 	%rd96, %rd95;
	add.s64 	%rd97, %rd96, 16;
	st.u64 	[%rd256], %rd97;
	ld.global.u32 	%r69, [%rd254];
	st.u32 	[%rd256+8], %r69;
	ld.global.u32 	%r70, [%rd254+4];
	st.u32 	[%rd256+12], %r70;
	mov.u64 	%rd98, _ZTV9Rectangle;
	cvta.global.u64 	%rd99, %rd98;
	add.s64 	%rd100, %rd99, 16;
	st.u64 	[%rd256], %rd100;
$L__BB7_40:
	add.u64 	%rd104, %SP, 0;
	add.u64 	%rd105, %SPL, 0;
	mov.b64 	%rd106, 16;
	st.local.u64 	[%rd105], %rd106;
	mov.u64 	%rd107, $str$7;
	cvta.global.u64 	%rd108, %rd107;
	{ // callseq 81, 0
	.param .b64 param0;
	st.param.b64 	[param0], %rd108;
	.param .b64 param1;
	st.param.b64 	[param1], %rd104;
	.param .b32 retval0;
	call.uni (retval0), 
	vprintf, 
	(
	param0, 
	param1
	);
	ld.param.b32 	%r73, [retval0];
	} // callseq 81
	ld.u8 	%rs17, [%rd256];
	ld.u8 	%rs18, [%rd256+1];
	ld.u8 	%rs19, [%rd256+2];
	ld.u8 	%rs20, [%rd256+3];
	ld.u8 	%rs21, [%rd256+4];
	ld.u8 	%rs22, [%rd256+5];
	ld.u8 	%rs23, [%rd256+6];
	ld.u8 	%rs24, [%rd256+7];
	ld.u8 	%rs25, [%rd256+8];
	ld.u8 	%rs26, [%rd256+9];
	ld.u8 	%rs27, [%rd256+10];
	ld.u8 	%rs28, [%rd256+11];
	ld.u8 	%rs29, [%rd256+12];
	ld.u8 	%rs30, [%rd256+13];
	ld.u8 	%rs31, [%rd256+14];
	ld.u8 	%rs32, [%rd256+15];
	st.u8 	[%rd253+1], %rs17;
	st.u8 	[%rd253+2], %rs18;
	st.u8 	[%rd253+3], %rs19;
	st.u8 	[%rd253+4], %rs20;
	st.u8 	[%rd253+5], %rs21;
	st.u8 	[%rd253+6], %rs22;
	st.u8 	[%rd253+7], %rs23;
	st.u8 	[%rd253+8], %rs24;
	st.u8 	[%rd253+9], %rs25;
	st.u8 	[%rd253+10], %rs26;
	st.u8 	[%rd253+11], %rs27;
	st.u8 	[%rd253+12], %rs28;
	st.u8 	[%rd253+13], %rs29;
	st.u8 	[%rd253+14], %rs30;
	st.u8 	[%rd253+15], %rs31;
	st.u8 	[%rd253+16], %rs32;
	add.s32 	%r217, %r217, 2;
	add.s64 	%rd254, %rd254, 24;
	add.s64 	%rd253, %rd253, 32;
	setp.eq.s32 	%p9, %r217, 0;
	@%p9 bra 	$L__BB7_7;
	bra.uni 	$L__BB7_3;

}


// ===== COMPILED SASS (sm_100) =====

	.target	sm_100

	.elftype	@"ET_EXEC"


//--------------------- .note.nv.tkinfo           --------------------------
	.section	.note.nv.tkinfo,"",@"SHT_NOTE"
	.sectionflags	@"SHF_NOTE_NV_TKINFO"
	.tkinfo
        /*0018*/ 	.word	0x00000002
        /*0030*/ 	.string	""
        /*0030*/ 	.string	"ptxas"
        /*0030*/ 	.string	"Cuda compilation tools, release 13.0, V13.0.88"
        /*0030*/ 	.string	"Build cuda_13.0.r13.0/compiler.36424714_0"
        /*0030*/ 	.string	"-arch sm_100 -m 64 "



//--------------------- .note.nv.cuinfo           --------------------------
	.section	.note.nv.cuinfo,"",@"SHT_NOTE"
	.sectionflags	@"SHF_NOTE_NV_CUINFO"
        /*0018*/ 	.short	0x0002
        /*001a*/ 	.short	0x0064
        /*001c*/ 	.short	0x0082
	.zero		2


//--------------------- .nv.info                  --------------------------
	.section	.nv.info,"",@"SHT_CUDA_INFO"
	.align	4


	//----- nvinfo : EIATTR_REGCOUNT
	.align		4
        /*0000*/ 	.byte	0x04, 0x2f
        /*0002*/ 	.short	(.L_17 - .L_16)
	.align		4
.L_16:
        /*0004*/ 	.word	index@(_Z20wrong_example_kernelP7Polygoni)
        /*0008*/ 	.word	0x0000001e


	//----- nvinfo : EIATTR_FRAME_SIZE
	.align		4
.L_17:
        /*000c*/ 	.byte	0x04, 0x11
        /*000e*/ 	.short	(.L_19 - .L_18)
	.align		4
.L_18:
        /*0010*/ 	.word	index@($_Z20wrong_example_kernelP7Polygoni$_ZN9Rectangle8get_infoEv)
        /*0014*/ 	.word	0x00000038


	//----- nvinfo : EIATTR_FRAME_SIZE
	.align		4
.L_19:
        /*0018*/ 	.byte	0x04, 0x11
        /*001a*/ 	.short	(.L_21 - .L_20)
	.align		4
.L_20:
        /*001c*/ 	.word	index@($_Z20wrong_example_kernelP7Polygoni$_ZN9Rectangle4areaEv)
        /*0020*/ 	.word	0x00000038


	//----- nvinfo : EIATTR_FRAME_SIZE
	.align		4
.L_21:
        /*0024*/ 	.byte	0x04, 0x11
        /*0026*/ 	.short	(.L_23 - .L_22)
	.align		4
.L_22:
        /*0028*/ 	.word	index@($_Z20wrong_example_kernelP7Polygoni$_ZN8Triangle8get_infoEv)
        /*002c*/ 	.word	0x00000038


	//----- nvinfo : EIATTR_FRAME_SIZE
	.align		4
.L_23:
        /*0030*/ 	.byte	0x04, 0x11
        /*0032*/ 	.short	(.L_25 - .L_24)
	.align		4
.L_24:
        /*0034*/ 	.word	index@($_Z20wrong_example_kernelP7Polygoni$_ZN8Triangle4areaEv)
        /*0038*/ 	.word	0x00000038


	//----- nvinfo : EIATTR_FRAME_SIZE
	.align		4
.L_25:
        /*003c*/ 	.byte	0x04, 0x11
        /*003e*/ 	.short	(.L_27 - .L_26)
	.align		4
.L_26:
        /*0040*/ 	.word	index@($_Z20wrong_example_kernelP7Polygoni$_ZN7Polygon8get_infoEv)
        /*0044*/ 	.word	0x00000038


	//----- nvinfo : EIATTR_FRAME_SIZE
	.align		4
.L_27:
        /*0048*/ 	.byte	0x04, 0x11
        /*004a*/ 	.short	(.L_29 - .L_28)
	.align		4
.L_28:
        /*004c*/ 	.word	index@($_Z20wrong_example_kernelP7Polygoni$_ZN7Polygon4areaEv)
        /*0050*/ 	.word	0x00000038


	//----- nvinfo : EIATTR_FRAME_SIZE
	.align		4
.L_29:
        /*0054*/ 	.byte	0x04, 0x11
        /*0056*/ 	.short	(.L_31 - .L_30)
	.align		4
.L_30:
        /*0058*/ 	.word	index@(_Z20wrong_example_kernelP7Polygoni)
        /*005c*/ 	.word	0x00000038


	//----- nvinfo : EIATTR_REGCOUNT
	.align		4
.L_31:
        /*0060*/ 	.byte	0x04, 0x2f
        /*0062*/ 	.short	(.L_33 - .L_32)
	.align		4
.L_32:
        /*0064*/ 	.word	index@(_Z6kernelP11PolygonInfoi)
        /*0068*/ 	.word	0x00000030


	//----- nvinfo : EIATTR_FRAME_SIZE
	.align		4
.L_33:
        /*006c*/ 	.byte	0x04, 0x11
        /*006e*/ 	.short	(.L_35 - .L_34)
	.align		4
.L_34:
        /*0070*/ 	.word	index@($_Z6kernelP11PolygonInfoi$_ZN9Rectangle8get_infoEv)
        /*0074*/ 	.word	0x00000040


	//----- nvinfo : EIATTR_FRAME_SIZE
	.align		4
.L_35:
        /*0078*/ 	.byte	0x04, 0x11
        /*007a*/ 	.short	(.L_37 - .L_36)
	.align		4
.L_36:
        /*007c*/ 	.word	index@($_Z6kernelP11PolygonInfoi$_ZN9Rectangle4areaEv)
        /*0080*/ 	.word	0x00000040


	//----- nvinfo : EIATTR_FRAME_SIZE
	.align		4
.L_37:
        /*0084*/ 	.byte	0x04, 0x11
        /*0086*/ 	.short	(.L_39 - .L_38)
	.align		4
.L_38:
        /*0088*/ 	.word	index@($_Z6kernelP11PolygonInfoi$_ZN8Triangle8get_infoEv)
        /*008c*/ 	.word	0x00000040


	//----- nvinfo : EIATTR_FRAME_SIZE
	.align		4
.L_39:
        /*0090*/ 	.byte	0x04, 0x11
        /*0092*/ 	.short	(.L_41 - .L_40)
	.align		4
.L_40:
        /*0094*/ 	.word	index@($_Z6kernelP11PolygonInfoi$_ZN8Triangle4areaEv)
        /*0098*/ 	.word	0x00000040


	//----- nvinfo : EIATTR_FRAME_SIZE
	.align		4
.L_41:
        /*009c*/ 	.byte	0x04, 0x11
        /*009e*/ 	.short	(.L_43 - .L_42)
	.align		4
.L_42:
        /*00a0*/ 	.word	index@($_Z6kernelP11PolygonInfoi$_ZN7Polygon8get_infoEv)
        /*00a4*/ 	.word	0x00000040


	//----- nvinfo : EIATTR_FRAME_SIZE
	.align		4
.L_43:
        /*00a8*/ 	.byte	0x04, 0x11
        /*00aa*/ 	.short	(.L_45 - .L_44)
	.align		4
.L_44:
        /*00ac*/ 	.word	index@($_Z6kernelP11PolygonInfoi$_ZN7Polygon4areaEv)
        /*00b0*/ 	.word	0x00000040


	//----- nvinfo : EIATTR_FRAME_SIZE
	.align		4
.L_45:
        /*00b4*/ 	.byte	0x04, 0x11
        /*00b6*/ 	.short	(.L_47 - .L_46)
	.align		4
.L_46:
        /*00b8*/ 	.word	index@(_Z6kernelP11PolygonInfoi)
        /*00bc*/ 	.word	0x00000040


	//----- nvinfo : EIATTR_MIN_STACK_SIZE
	.align		4
.L_47:
        /*00c0*/ 	.byte	0x04, 0x12
        /*00c2*/ 	.short	(.L_49 - .L_48)
	.align		4
.L_48:
        /*00c4*/ 	.word	index@(_Z6kernelP11PolygonInfoi)
        /*00c8*/ 	.word	0x00000040


	//----- nvinfo : EIATTR_MIN_STACK_SIZE
	.align		4
.L_49:
        /*00cc*/ 	.byte	0x04, 0x12
        /*00ce*/ 	.short	(.L_51 - .L_50)
	.align		4
.L_50:
        /*00d0*/ 	.word	index@(_Z20wrong_example_kernelP7Polygoni)
        /*00d4*/ 	.word	0x00000038
.L_51:


//--------------------- .nv.compat                --------------------------
	.section	.nv.compat,"",@"SHT_CUDA_COMPAT_INFO"
	.align	4
        /*0000*/ 	.byte	0x02, 0x09, 0x00, 0x00, 0x02, 0x02, 0x01, 0x00, 0x02, 0x05, 0x05, 0x00, 0x03, 0x07, 0x01, 0x01
        /*0010*/ 	.byte	0x02, 0x03, 0x00, 0x00, 0x02, 0x06, 0x01, 0x00, 0x04, 0x0b, 0x08, 0x00, 0x09, 0x00, 0x00, 0x00
        /*0020*/ 	.byte	0x00, 0x00, 0x00, 0x00


//--------------------- .nv.info._Z6kernelP11PolygonInfoi --------------------------
	.section	.nv.info._Z6kernelP11PolygonInfoi,"",@"SHT_CUDA_INFO"
	.sectionflags	@""
	.align	4


	//----- nvinfo : EIATTR_CUDA_API_VERSION
	.align		4
        /*0000*/ 	.byte	0x04, 0x37
        /*0002*/ 	.short	(.L_53 - .L_52)
.L_52:
        /*0004*/ 	.word	0x00000082


	//----- nvinfo : EIATTR_KPARAM_INFO
	.align		4
.L_53:
        /*0008*/ 	.byte	0x04, 0x17
        /*000a*/ 	.short	(.L_55 - .L_54)
.L_54:
        /*000c*/ 	.word	0x00000000
        /*0010*/ 	.short	0x0001
        /*0012*/ 	.short	0x0008
        /*0014*/ 	.byte	0x00, 0xf0, 0x11, 0x00


	//----- nvinfo : EIATTR_KPARAM_INFO
	.align		4
.L_55:
        /*0018*/ 	.byte	0x04, 0x17
        /*001a*/ 	.short	(.L_57 - .L_56)
.L_56:
        /*001c*/ 	.word	0x00000000
        /*0020*/ 	.short	0x0000
        /*0022*/ 	.short	0x0000
        /*0024*/ 	.byte	0x00, 0xf5, 0x21, 0x00


	//----- nvinfo : EIATTR_SPARSE_MMA_MASK
	.align		4
.L_57:
        /*0028*/ 	.byte	0x03, 0x50
        /*002a*/ 	.short	0x0000


	//----- nvinfo : EIATTR_MAXREG_COUNT
	.align		4
        /*002c*/ 	.byte	0x03, 0x1b
        /*002e*/ 	.short	0x00ff


	//----- nvinfo : EIATTR_EXTERNS
	.align		4
        /*0030*/ 	.byte	0x04, 0x0f
        /*0032*/ 	.short	(.L_59 - .L_58)


	//   ....[0]....
	.align		4
.L_58:
        /*0034*/ 	.word	index@(vprintf)


	//   ....[1]....
	.align		4
        /*0038*/ 	.word	index@(malloc)


	//----- nvinfo : EIATTR_MERCURY_ISA_VERSION
	.align		4
.L_59:
        /*003c*/ 	.byte	0x03, 0x5f
        /*003e*/ 	.short	0x0101


	//----- nvinfo : EIATTR_VRC_CTA_INIT_COUNT
	.align		4
        /*0040*/ 	.byte	0x02, 0x4a
	.zero		1
	.zero		1


	//----- nvinfo : EIATTR_SYSCALL_OFFSETS
	.align		4
        /*0044*/ 	.byte	0x04, 0x46
        /*0046*/ 	.short	(.L_61 - .L_60)


	//   ....[0]....
.L_60:
        /*0048*/ 	.word	0x00000170


	//   ....[1]....
        /*004c*/ 	.word	0x00000220


	//   ....[2]....
        /*0050*/ 	.word	0x000004e0


	//   ....[3]....
        /*0054*/ 	.word	0x000005f0


	//   ....[4]....
        /*0058*/ 	.word	0x00000650


	//   ....[5]....
        /*005c*/ 	.word	0x00000860


	//   ....[6]....
        /*0060*/ 	.word	0x00000900


	//   ....[7]....
        /*0064*/ 	.word	0x00000960


	//   ....[8]....
        /*0068*/ 	.word	0x00000b70


	//   ....[9]....
        /*006c*/ 	.word	0x00000bd0


	//   ....[10]....
        /*0070*/ 	.word	0x00000dc0


	//   ....[11]....
        /*0074*/ 	.word	0x00001230


	//   ....[12]....
        /*0078*/ 	.word	0x00001360


	//   ....[13]....
        /*007c*/ 	.word	0x00001400


	//   ....[14]....
        /*0080*/ 	.word	0x00001460


	//   ....[15]....
        /*0084*/ 	.word	0x00001670


	//   ....[16]....
        /*0088*/ 	.word	0x000016d0


	//   ....[17]....
        /*008c*/ 	.word	0x000018e0


	//   ....[18]....
        /*0090*/ 	.word	0x00001940


	//   ....[19]....
        /*0094*/ 	.word	0x00001b30


	//   ....[20]....
        /*0098*/ 	.word	0x00002140


	//   ....[21]....
        /*009c*/ 	.word	0x00002260


	//   ....[22]....
        /*00a0*/ 	.word	0x00002300


	//   ....[23]....
        /*00a4*/ 	.word	0x00002360


	//   ....[24]....
        /*00a8*/ 	.word	0x00002570


	//   ....[25]....
        /*00ac*/ 	.word	0x000025d0


	//   ....[26]....
        /*00b0*/ 	.word	0x000027e0


	//   ....[27]....
        /*00b4*/ 	.word	0x00002840


	//   ....[28]....
        /*00b8*/ 	.word	0x00002a40


	//   ....[29]....
        /*00bc*/ 	.word	0x00003060


	//   ....[30]....
        /*00c0*/ 	.word	0x000031c0


	//   ....[31]....
        /*00c4*/ 	.word	0x00003310


	//   ....[32]....
        /*00c8*/ 	.word	0x00003460


	//   ....[33]....
        /*00cc*/ 	.word	0x000035b0


	//   ....[34]....
        /*00d0*/ 	.word	0x00003700


	//   ....[35]....
        /*00d4*/ 	.word	0x00003850


	//   ....[36]....
        /*00d8*/ 	.word	0x000039a0


	//   ....[37]....
        /*00dc*/ 	.word	0x00003af0


	//   ....[38]....
        /*00e0*/ 	.word	0x00003c40


	//   ....[39]....
        /*00e4*/ 	.word	0x00003d90


	//   ....[40]....
        /*00e8*/ 	.word	0x00003ee0


	//   ....[41]....
        /*00ec*/ 	.word	0x00004030


	//   ....[42]....
        /*00f0*/ 	.word	0x00004180


	//   ....[43]....
        /*00f4*/ 	.word	0x000042d0


	//   ....[44]....
        /*00f8*/ 	.word	0x00004420


	//   ....[45]....
        /*00fc*/ 	.word	0x00004640


	//   ....[46]....
        /*0100*/ 	.word	0x00004790


	//   ....[47]....
        /*0104*/ 	.word	0x000048e0


	//   ....[48]....
        /*0108*/ 	.word	0x00004a30


	//   ....[49]....
        /*010c*/ 	.word	0x00004b80


	//   ....[50]....
        /*0110*/ 	.word	0x00004cd0


	//   ....[51]....
        /*0114*/ 	.word	0x00004e20


	//   ....[52]....
        /*0118*/ 	.word	0x00004f70


	//   ....[53]....
        /*011c*/ 	.word	0x00005150


	//   ....[54]....
        /*0120*/ 	.word	0x000052a0


	//   ....[55]....
        /*0124*/ 	.word	0x000053f0


	//   ....[56]....
        /*0128*/ 	.word	0x00005540


	//   ....[57]....
        /*012c*/ 	.word	0x00005760


	//   ....[58]....
        /*0130*/ 	.word	0x00005960


	//   ....[59]....
        /*0134*/ 	.word	0x00005a60


	//   ....[60]....
        /*0138*/ 	.word	0x00005df0


	//   ....[61]....
        /*013c*/ 	.word	0x000060d0


	//----- nvinfo : EIATTR_EXIT_INSTR_OFFSETS
	.align		4
.L_61:
        /*0140*/ 	.byte	0x04, 0x1c
        /*0142*/ 	.short	(.L_63 - .L_62)


	//   ....[0]....
.L_62:
        /*0144*/ 	.word	0x00000280


	//   ....[1]....
        /*0148*/ 	.word	0x000044a0


	//   ....[2]....
        /*014c*/ 	.word	0x00004fa0


	//   ....[3]....
        /*0150*/ 	.word	0x00005570


	//   ....[4]....
        /*0154*/ 	.word	0x000057b0


	//----- nvinfo : EIATTR_INDIRECT_BRANCH_TARGETS
	.align		4
.L_63:
        /*0158*/ 	.byte	0x04, 0x34
        /*015a*/ 	.short	(.L_65 - .L_64)


	//   ....[0]....
.L_64:
        /*015c*/ 	.word	.L_x_179@srel
        /*0160*/ 	.short	0x0
        /*0162*/ 	.short	0x0
        /*0164*/ 	.word	0x3
        /*0168*/ 	.word	.L_x_180@srel
        /*016c*/ 	.word	.L_x_181@srel
        /*0170*/ 	.word	.L_x_182@srel


	//   ....[1]....
        /*0174*/ 	.word	.L_x_183@srel
        /*0178*/ 	.short	0x0
        /*017a*/ 	.short	0x0
        /*017c*/ 	.word	0x3
        /*0180*/ 	.word	.L_x_184@srel
        /*0184*/ 	.word	.L_x_185@srel
        /*0188*/ 	.word	.L_x_186@srel


	//----- nvinfo : EIATTR_CRS_STACK_SIZE
	.align		4
.L_65:
        /*018c*/ 	.byte	0x04, 0x1e
        /*018e*/ 	.short	(.L_67 - .L_66)
.L_66:
        /*0190*/ 	.word	0x00000000


	//----- nvinfo : EIATTR_CBANK_PARAM_SIZE
	.align		4
.L_67:
        /*0194*/ 	.byte	0x03, 0x19
        /*0196*/ 	.short	0x000c


	//----- nvinfo : EIATTR_PARAM_CBANK
	.align		4
        /*0198*/ 	.byte	0x04, 0x0a
        /*019a*/ 	.short	(.L_69 - .L_68)
	.align		4
.L_68:
        /*019c*/ 	.word	index@(.nv.constant0._Z6kernelP11PolygonInfoi)
        /*01a0*/ 	.short	0x0380
        /*01a2*/ 	.short	0x000c


	//----- nvinfo : EIATTR_SW_WAR
	.align		4
.L_69:
        /*01a4*/ 	.byte	0x04, 0x36
        /*01a6*/ 	.short	(.L_71 - .L_70)
.L_70:
        /*01a8*/ 	.word	0x00000008
.L_71:


//--------------------- .nv.info._Z20wrong_example_kernelP7Polygoni --------------------------
	.section	.nv.info._Z20wrong_example_kernelP7Polygoni,"",@"SHT_CUDA_INFO"
	.sectionflags	@""
	.align	4


	//----- nvinfo : EIATTR_CUDA_API_VERSION
	.align		4
        /*0000*/ 	.byte	0x04, 0x37
        /*0002*/ 	.short	(.L_73 - .L_72)
.L_72:
        /*0004*/ 	.word	0x00000082


	//----- nvinfo : EIATTR_KPARAM_INFO
	.align		4
.L_73:
        /*0008*/ 	.byte	0x04, 0x17
        /*000a*/ 	.short	(.L_75 - .L_74)
.L_74:
        /*000c*/ 	.word	0x00000000
        /*0010*/ 	.short	0x0001
        /*0012*/ 	.short	0x0008
        /*0014*/ 	.byte	0x00, 0xf0, 0x11, 0x00


	//----- nvinfo : EIATTR_KPARAM_INFO
	.align		4
.L_75:
        /*0018*/ 	.byte	0x04, 0x17
        /*001a*/ 	.short	(.L_77 - .L_76)
.L_76:
        /*001c*/ 	.word	0x00000000
        /*0020*/ 	.short	0x0000
        /*0022*/ 	.short	0x0000
        /*0024*/ 	.byte	0x00, 0xf5, 0x21, 0x00


	//----- nvinfo : EIATTR_SPARSE_MMA_MASK
	.align		4
.L_77:
        /*0028*/ 	.byte	0x03, 0x50
        /*002a*/ 	.short	0x0000


	//----- nvinfo : EIATTR_MAXREG_COUNT
	.align		4
        /*002c*/ 	.byte	0x03, 0x1b
        /*002e*/ 	.short	0x00ff


	//----- nvinfo : EIATTR_EXTERNS
	.align		4
        /*0030*/ 	.byte	0x04, 0x0f
        /*0032*/ 	.short	(.L_79 - .L_78)


	//   ....[0]....
	.align		4
.L_78:
        /*0034*/ 	.word	index@(vprintf)


	//----- nvinfo : EIATTR_MERCURY_ISA_VERSION
	.align		4
.L_79:
        /*0038*/ 	.byte	0x03, 0x5f
        /*003a*/ 	.short	0x0101


	//----- nvinfo : EIATTR_VRC_CTA_INIT_COUNT
	.align		4
        /*003c*/ 	.byte	0x02, 0x4a
	.zero		1
	.zero		1


	//----- nvinfo : EIATTR_SYSCALL_OFFSETS
	.align		4
        /*0040*/ 	.byte	0x04, 0x46
        /*0042*/ 	.short	(.L_81 - .L_80)


	//   ....[0]....
.L_80:
        /*0044*/ 	.word	0x000002c0


	//   ....[1]....
        /*0048*/ 	.word	0x000003f0


	//   ....[2]....
        /*004c*/ 	.word	0x00000520


	//   ....[3]....
        /*0050*/ 	.word	0x00000650


	//   ....[4]....
        /*0054*/ 	.word	0x00000780


	//   ....[5]....
        /*0058*/ 	.word	0x000008b0


	//   ....[6]....
        /*005c*/ 	.word	0x000009e0


	//   ....[7]....
        /*0060*/ 	.word	0x00000b10


	//   ....[8]....
        /*0064*/ 	.word	0x00000c40


	//   ....[9]....
        /*0068*/ 	.word	0x00000d70


	//   ....[10]....
        /*006c*/ 	.word	0x00000ea0


	//   ....[11]....
        /*0070*/ 	.word	0x00000fd0


	//   ....[12]....
        /*0074*/ 	.word	0x00001100


	//   ....[13]....
        /*0078*/ 	.word	0x00001230


	//   ....[14]....
        /*007c*/ 	.word	0x00001360


	//   ....[15]....
        /*0080*/ 	.word	0x00001490


	//   ....[16]....
        /*0084*/ 	.word	0x000016a0


	//   ....[17]....
        /*0088*/ 	.word	0x000017d0


	//   ....[18]....
        /*008c*/ 	.word	0x00001900


	//   ....[19]....
        /*0090*/ 	.word	0x00001a30


	//   ....[20]....
        /*0094*/ 	.word	0x00001b60


	//   ....[21]....
        /*0098*/ 	.word	0x00001c90


	//   ....[22]....
        /*009c*/ 	.word	0x00001dc0


	//   ....[23]....
        /*00a0*/ 	.word	0x00001ef0


	//   ....[24]....
        /*00a4*/ 	.word	0x000020d0


	//   ....[25]....
        /*00a8*/ 	.word	0x00002200


	//   ....[26]....
        /*00ac*/ 	.word	0x00002330


	//   ....[27]....
        /*00b0*/ 	.word	0x00002460


	//   ....[28]....
        /*00b4*/ 	.word	0x00002660


	//   ....[29]....
        /*00b8*/ 	.word	0x00002880


	//   ....[30]....
        /*00bc*/ 	.word	0x00002980


	//   ....[31]....
        /*00c0*/ 	.word	0x00002d10


	//   ....[32]....
        /*00c4*/ 	.word	0x00002ff0


	//----- nvinfo : EIATTR_EXIT_INSTR_OFFSETS
	.align		4
.L_81:
        /*00c8*/ 	.byte	0x04, 0x1c
        /*00ca*/ 	.short	(.L_83 - .L_82)


	//   ....[0]....
.L_82:
        /*00cc*/ 	.word	0x00000070


	//   ....[1]....
        /*00d0*/ 	.word	0x00001520


	//   ....[2]....
        /*00d4*/ 	.word	0x00001f50


	//   ....[3]....
        /*00d8*/ 	.word	0x000024c0


	//   ....[4]....
        /*00dc*/ 	.word	0x000026d0


	//----- nvinfo : EIATTR_CRS_STACK_SIZE
	.align		4
.L_83:
        /*00e0*/ 	.byte	0x04, 0x1e
        /*00e2*/ 	.short	(.L_85 - .L_84)
.L_84:
        /*00e4*/ 	.word	0x00000000


	//----- nvinfo : EIATTR_CBANK_PARAM_SIZE
	.align		4
.L_85:
        /*00e8*/ 	.byte	0x03, 0x19
        /*00ea*/ 	.short	0x000c


	//----- nvinfo : EIATTR_PARAM_CBANK
	.align		4
        /*00ec*/ 	.byte	0x04, 0x0a
        /*00ee*/ 	.short	(.L_87 - .L_86)
	.align		4
.L_86:
        /*00f0*/ 	.word	index@(.nv.constant0._Z20wrong_example_kernelP7Polygoni)
        /*00f4*/ 	.short	0x0380
        /*00f6*/ 	.short	0x000c


	//----- nvinfo : EIATTR_SW_WAR
	.align		4
.L_87:
        /*00f8*/ 	.byte	0x04, 0x36
        /*00fa*/ 	.short	(.L_89 - .L_88)
.L_88:
        /*00fc*/ 	.word	0x00000008
.L_89:


//--------------------- .nv.callgraph             --------------------------
	.section	.nv.callgraph,"",@"SHT_CUDA_CALLGRAPH"
	.align	4
	.sectionentsize	8
	.align		4
        /*0000*/ 	.word	0x00000000
	.align		4
        /*0004*/ 	.word	0xffffffff
	.align		4
        /*0008*/ 	.word	index@(_Z6kernelP11PolygonInfoi)
	.align		4
        /*000c*/ 	.word	index@(vprintf)
	.align		4
        /*0010*/ 	.word	index@(_Z6kernelP11PolygonInfoi)
	.align		4
        /*0014*/ 	.word	index@(malloc)
	.align		4
        /*0018*/ 	.word	index@(_Z20wrong_example_kernelP7Polygoni)
	.align		4
        /*001c*/ 	.word	index@(vprintf)
	.align		4
        /*0020*/ 	.word	0x00000000
	.align		4
        /*0024*/ 	.word	0xfffffffe
	.align		4
        /*0028*/ 	.word	0x00000000
	.align		4
        /*002c*/ 	.word	0xfffffffd
	.align		4
        /*0030*/ 	.word	0x00000000
	.align		4
        /*0034*/ 	.word	0xfffffffc


//--------------------- .nv.constant4             --------------------------
	.section	.nv.constant4,"a",@progbits
	.align	8
	.align		8
.nv.constant4:
        /*0000*/ 	.dword	vprintf
	.align		8
        /*0008*/ 	.dword	malloc
	.align		8
        /*0010*/ 	.dword	_ZTV7Polygon
	.align		8
        /*0018*/ 	.dword	_ZTV9Rectangle
	.align		8
        /*0020*/ 	.dword	_ZTV8Triangle
	.align		8
        /*0028*/ 	.dword	$str
	.align		8
        /*0030*/ 	.dword	$str$1
	.align		8
        /*0038*/ 	.dword	$str$2
	.align		8
        /*0040*/ 	.dword	$str$3
	.align		8
        /*0048*/ 	.dword	$str$4
	.align		8
        /*0050*/ 	.dword	$str$5
	.align		8
        /*0058*/ 	.dword	$str$6
	.align		8
        /*0060*/ 	.dword	$str$7
	.align		8
        /*0068*/ 	.dword	$str$8
	.align		8
        /*0070*/ 	.dword	$str$9
	.align		8
        /*0078*/ 	.dword	$str$10
	.align		8
        /*0080*/ 	.dword	$str$11
	.align		8
        /*0088*/ 	.dword	$str$12


//--------------------- .nv.constant2._Z6kernelP11PolygonInfoi --------------------------
	.section	.nv.constant2._Z6kernelP11PolygonInfoi,"a",@progbits
	.sectionflags	@""
	.align	4
.nv.constant2._Z6kernelP11PolygonInfoi:
        /*0000*/ 	.byte	0x01, 0x00, 0x00, 0x00, 0x00, 0x00, 0x00, 0x00, 0xc0, 0x57, 0x00, 0x00, 0x00, 0x00, 0x00, 0x00
        /*0010*/ 	.byte	0x50, 0x5b, 0x00, 0x00, 0x00, 0x00, 0x00, 0x00, 0xf0, 0x5e, 0x00, 0x00, 0x00, 0x00, 0x00, 0x00
        /*0020*/ 	.byte	0x90, 0x5f, 0x00, 0x00, 0x00, 0x00, 0x00, 0x00, 0xf0, 0x5b, 0x00, 0x00, 0x00, 0x00, 0x00, 0x00
        /*0030*/ 	.byte	0xb0, 0x5c, 0x00, 0x00, 0x00, 0x00, 0x00, 0x00, 0x00, 0x25, 0x00, 0x00, 0x90, 0x22, 0x00, 0x00
        /*0040*/ 	.byte	0x00, 0x22, 0x00, 0x00, 0x00, 0x16, 0x00, 0x00, 0x90, 0x13, 0x00, 0x00, 0x00, 0x13, 0x00, 0x00


//--------------------- .nv.constant2._Z20wrong_example_kernelP7Polygoni --------------------------
	.section	.nv.constant2._Z20wrong_example_kernelP7Polygoni,"a",@progbits
	.sectionflags	@""
	.align	4
.nv.constant2._Z20wrong_example_kernelP7Polygoni:
        /*0000*/ 	.byte	0x01, 0x00, 0x00, 0x00, 0x00, 0x00, 0x00, 0x00, 0xe0, 0x26, 0x00, 0x00, 0x00, 0x00, 0x00, 0x00
        /*0010*/ 	.byte	0x70, 0x2a, 0x00, 0x00, 0x00, 0x00, 0x00, 0x00, 0x10, 0x2e, 0x00, 0x00, 0x00, 0x00, 0x00, 0x00
        /*0020*/ 	.byte	0xb0, 0x2e, 0x00, 0x00, 0x00, 0x00, 0x00, 0x00, 0x10, 0x2b, 0x00, 0x00, 0x00, 0x00, 0x00, 0x00
        /*0030*/ 	.byte	0xd0, 0x2b, 0x00, 0x00, 0x00, 0x00, 0x00, 0x00


//--------------------- .text._Z6kernelP11PolygonInfoi --------------------------
	.section	.text._Z6kernelP11PolygonInfoi,"ax",@progbits
	.align	128
.text._Z6kernelP11PolygonInfoi:
        .type           _Z6kernelP11PolygonInfoi,@function
        .size           _Z6kernelP11PolygonInfoi,(.L_x_187 - _Z6kernelP11PolygonInfoi)
        .other          _Z6kernelP11PolygonInfoi,@"STO_CUDA_ENTRY STV_DEFAULT"
_Z6kernelP11PolygonInfoi:
[----:B------:R-:W0:Y:S01]  /*0000*/  LDC R1, c[0x0][0x37c] ;  /* 0x0000df00ff017b82 */ /* 0x000e220000000800 */
[----:B------:R-:W1:Y:S01]  /*0010*/  S2R R8, SR_TID.X ;  /* 0x0000000000087919 */ /* 0x000e620000002100 */
[----:B------:R-:W2:Y:S06]  /*0020*/  LDCU UR5, c[0x0][0x2fc] ;  /* 0x00005f80ff0577ac */ /* 0x000eac0008000800 */
[----:B------:R-:W1:Y:S01]  /*0030*/  LDC R3, c[0x0][0x360] ;  /* 0x0000d800ff037b82 */ /* 0x000e620000000800 */
[----:B0-----:R-:W-:Y:S01]  /*0040*/  VIADD R1, R1, 0xfffffff0 ;  /* 0xfffffff001017836 */ /* 0x001fe20000000000 */
[----:B------:R-:W0:Y:S01]  /*0050*/  S2R R9, SR_TID.Y ;  /* 0x0000000000097919 */ /* 0x000e220000002200 */
[----:B------:R-:W3:Y:S05]  /*0060*/  LDCU UR4, c[0x0][0x2f8] ;  /* 0x00005f00ff0477ac */ /* 0x000eea0008000800 */
[----:B------:R-:W1:Y:S08]  /*0070*/  S2UR UR6, SR_CTAID.X ;  /* 0x00000000000679c3 */ /* 0x000e700000002500 */
[----:B------:R-:W0:Y:S01]  /*0080*/  S2UR UR7, SR_CTAID.Y ;  /* 0x00000000000779c3 */ /* 0x000e220000002600 */
[----:B---3--:R-:W-:-:S07]  /*0090*/  IADD3 R16, P0, PT, R1, UR4, RZ ;  /* 0x0000000401107c10 */ /* 0x008fce000ff1e0ff */
[----:B------:R-:W0:Y:S01]  /*00a0*/  LDC R0, c[0x0][0x364] ;  /* 0x0000d900ff007b82 */ /* 0x000e220000000800 */
[----:B--2---:R-:W-:Y:S02]  /*00b0*/  IMAD.X R2, RZ, RZ, UR5, P0 ;  /* 0x00000005ff027e24 */ /* 0x004fe400080e06ff */
[----:B------:R-:W-:Y:S02]  /*00c0*/  IMAD.MOV.U32 R6, RZ, RZ, R16 ;  /* 0x000000ffff067224 */ /* 0x000fe400078e0010 */
[----:B------:R-:W-:Y:S02]  /*00d0*/  IMAD.MOV.U32 R7, RZ, RZ, R2 ;  /* 0x000000ffff077224 */ /* 0x000fe400078e0002 */
[----:B-1----:R-:W-:Y:S02]  /*00e0*/  IMAD R8, R3, UR6, R8 ;  /* 0x0000000603087c24 */ /* 0x002fe4000f8e0208 */
[----:B0-----:R-:W-:Y:S01]  /*00f0*/  IMAD R9, R0, UR7, R9 ;  /* 0x0000000700097c24 */ /* 0x001fe2000f8e0209 */
[----:B------:R-:W-:Y:S01]  /*0100*/  MOV R0, 0x0 ;  /* 0x0000000000007802 */ /* 0x000fe20000000f00 */
[----:B------:R-:W0:Y:S03]  /*0110*/  LDCU.64 UR6, c[0x4][0x30] ;  /* 0x01000600ff0677ac */ /* 0x000e260008000a00 */
[----:B------:R1:W-:Y:S01]  /*0120*/  STL.64 [R1], R8 ;  /* 0x0000000801007387 */ /* 0x0003e20000100a00 */
[----:B------:R1:W2:Y:S01]  /*0130*/  LDC.64 R10, c[0x4][R0] ;  /* 0x01000000000a7b82 */ /* 0x0002a20000000a00 */
[----:B0-----:R-:W-:-:S02]  /*0140*/  IMAD.U32 R4, RZ, RZ, UR6 ;  /* 0x00000006ff047e24 */ /* 0x001fc4000f8e00ff */
[----:B-1----:R-:W-:-:S07]  /*0150*/  IMAD.U32 R5, RZ, RZ, UR7 ;  /* 0x00000007ff057e24 */ /* 0x002fce000f8e00ff */
[----:B------:R-:W-:-:S07]  /*0160*/  LEPC R20, `(.L_x_0) ;  /* 0x000000001014794e */ /* 0x000fce0000000000 */
[----:B--2---:R-:W-:Y:S05]  /*0170*/  CALL.ABS.NOINC R10 ;  /* 0x000000000a007343 */ /* 0x004fea0003c00000 */
.L_x_0:
[----:B------:R-:W0:Y:S01]  /*0180*/  LDCU UR4, c[0x0][0x388] ;  /* 0x00007100ff0477ac */ /* 0x000e220008000800 */
[----:B------:R-:W-:-:S04]  /*0190*/  MOV R0, 0x8 ;  /* 0x0000000800007802 */ /* 0x000fc80000000f00 */
[----:B------:R1:W2:Y:S01]  /*01a0*/  LDC.64 R6, c[0x4][R0] ;  /* 0x0100000000067b82 */ /* 0x0002a20000000a00 */
[----:B0-----:R-:W-:-:S06]  /*01b0*/  UIMAD.WIDE UR4, UR4, 0x10, URZ ;  /* 0x00000010040478a5 */ /* 0x001fcc000f8e02ff */
[----:B------:R-:W-:Y:S02]  /*01c0*/  IMAD.U32 R9, RZ, RZ, UR5 ;  /* 0x00000005ff097e24 */ /* 0x000fe4000f8e00ff */
[----:B------:R-:W-:Y:S02]  /*01d0*/  IMAD.U32 R5, RZ, RZ, UR5 ;  /* 0x00000005ff057e24 */ /* 0x000fe4000f8e00ff */
[----:B------:R-:W-:Y:S02]  /*01e0*/  IMAD.U32 R4, RZ, RZ, UR4 ;  /* 0x00000004ff047e24 */ /* 0x000fe4000f8e00ff */
[----:B------:R-:W-:Y:S02]  /*01f0*/  IMAD.U32 R8, RZ, RZ, UR4 ;  /* 0x00000004ff087e24 */ /* 0x000fe4000f8e00ff */
[----:B-1----:R-:W-:-:S07]  /*0200*/  IMAD.MOV.U32 R5, RZ, RZ, R9 ;  /* 0x000000ffff057224 */ /* 0x002fce00078e0009 */
[----:B------:R-:W-:-:S07]  /*0210*/  LEPC R20, `(.L_x_1) ;  /* 0x000000001014794e */ /* 0x000fce0000000000 */
[----:B--2---:R-:W-:Y:S05]  /*0220*/  CALL.ABS.NOINC R6 ;  /* 0x0000000006007343 */ /* 0x004fea0003c00000 */
.L_x_1:
[----:B------:R-:W0:Y:S01]  /*0230*/  LDCU UR4, c[0x0][0x388] ;  /* 0x00007100ff0477ac */ /* 0x000e220008000800 */
[----:B------:R-:W-:Y:S02]  /*0240*/  IMAD.MOV.U32 R26, RZ, RZ, R4 ;  /* 0x000000ffff1a7224 */ /* 0x000fe400078e0004 */
[----:B------:R-:W-:Y:S02]  /*0250*/  IMAD.MOV.U32 R27, RZ, RZ, R5 ;  /* 0x000000ffff1b7224 */ /* 0x000fe400078e0005 */
[----:B0-----:R-:W-:-:S05]  /*0260*/  IMAD.U32 R0, RZ, RZ, UR4 ;  /* 0x00000004ff007e24 */ /* 0x001fca000f8e00ff */
[----:B------:R-:W-:-:S13]  /*0270*/  ISETP.GE.AND P0, PT, R0, 0x1, PT ;  /* 0x000000010000780c */ /* 0x000fda0003f06270 */
[----:B------:R-:W-:Y:S05]  /*0280*/  @!P0 EXIT ;  /* 0x000000000000894d */ /* 0x000fea0003800000 */
[----:B------:R-:W0:Y:S01]  /*0290*/  LDC.64 R28, c[0x0][0x358] ;  /* 0x0000d600ff1c7b82 */ /* 0x000e220000000a00 */
[----:B------:R-:W-:Y:S02]  /*02a0*/  ISETP.NE.AND P0, PT, R0, 0x1, PT ;  /* 0x000000010000780c */ /* 0x000fe40003f05270 */
[----:B------:R-:W-:-:S11]  /*02b0*/  CS2R R24, SRZ ;  /* 0x0000000000187805 */ /* 0x000fd6000001ff00 */
[----:B------:R-:W-:Y:S05]  /*02c0*/  @!P0 BRA `(.L_x_2) ;  /* 0x0000001c00348947 */ /* 0x000fea0003800000 */
[----:B------:R-:W1:Y:S01]  /*02d0*/  LDCU.64 UR4, c[0x0][0x380] ;  /* 0x00007000ff0477ac */ /* 0x000e620008000a00 */
[----:B------:R-:W-:Y:S01]  /*02e0*/  LOP3.LUT R30, R0, 0x7ffffffe, RZ, 0xc0, !PT ;  /* 0x7ffffffe001e7812 */ /* 0x000fe200078ec0ff */
[----:B------:R-:W-:Y:S01]  /*02f0*/  BSSY.RECONVERGENT B7, `(.L_x_3) ;  /* 0x00001c6000077945 */ /* 0x000fe20003800200 */
[----:B------:R-:W-:-:S03]  /*0300*/  IADD3 R12, P0, PT, R26, 0xf, RZ ;  /* 0x0000000f1a0c7810 */ /* 0x000fc60007f1e0ff */
[----:B------:R-:W-:Y:S02]  /*0310*/  IMAD.MOV R30, RZ, RZ, -R30 ;  /* 0x000000ffff1e7224 */ /* 0x000fe400078e0a1e */
[----:B------:R-:W-:Y:S01]  /*0320*/  IMAD.X R13, RZ, RZ, R27, P0 ;  /* 0x000000ffff0d7224 */ /* 0x000fe200000e061b */
[----:B-1----:R-:W-:-:S04]  /*0330*/  UIADD3 UR4, UP0, UPT, UR4, 0xc, URZ ;  /* 0x0000000c04047890 */ /* 0x002fc8000ff1e0ff */
[----:B------:R-:W-:Y:S02]  /*0340*/  UIADD3.X UR5, UPT, UPT, URZ, UR5, URZ, UP0, !UPT ;  /* 0x00000005ff057290 */ /* 0x000fe400087fe4ff */
[----:B------:R-:W-:-:S04]  /*0350*/  IMAD.U32 R22, RZ, RZ, UR4 ;  /* 0x00000004ff167e24 */ /* 0x000fc8000f8e00ff */
[----:B------:R-:W-:-:S07]  /*0360*/  IMAD.U32 R23, RZ, RZ, UR5 ;  /* 0x00000005ff177e24 */ /* 0x000fce000f8e00ff */
.L_x_30:
[C---:B0-----:R-:W-:Y:S02]  /*0370*/  R2UR UR4, R28.reuse ;  /* 0x000000001c0472ca */ /* 0x041fe400000e0000 */
[C---:B------:R-:W-:Y:S02]  /*0380*/  R2UR UR5, R29.reuse ;  /* 0x000000001d0572ca */ /* 0x040fe400000e0000 */
[C---:B------:R-:W-:Y:S02]  /*0390*/  R2UR UR6, R28.reuse ;  /* 0x000000001c0672ca */ /* 0x040fe400000e0000 */
[C---:B------:R-:W-:Y:S02]  /*03a0*/  R2UR UR7, R29.reuse ;  /* 0x000000001d0772ca */ /* 0x040fe400000e0000 */
[----:B------:R-:W-:Y:S02]  /*03b0*/  R2UR UR8, R28 ;  /* 0x000000001c0872ca */ /* 0x000fe400000e0000 */
[----:B------:R-:W-:-:S05]  /*03c0*/  R2UR UR9, R29 ;  /* 0x000000001d0972ca */ /* 0x000fca00000e0000 */
[----:B------:R-:W2:Y:S04]  /*03d0*/  LDG.E R8, desc[UR4][R22.64+-0xc] ;  /* 0xfffff40416087981 */ /* 0x000ea8000c1e1900 */
[----:B------:R-:W2:Y:S04]  /*03e0*/  LDG.E R9, desc[UR6][R22.64+-0x8] ;  /* 0xfffff80616097981 */ /* 0x000ea8000c1e1900 */
[----:B------:R-:W3:Y:S01]  /*03f0*/  LDG.E R0, desc[UR8][R22.64+-0x4] ;  /* 0xfffffc0816007981 */ /* 0x000ee2000c1e1900 */
[----:B------:R-:W0:Y:S01]  /*0400*/  LDCU UR4, c[0x0][0x2f8] ;  /* 0x00005f00ff0477ac */ /* 0x000e220008000800 */
[----:B-1----:R-:W-:Y:S01]  /*0410*/  MOV R17, 0x0 ;  /* 0x0000000000117802 */ /* 0x002fe20000000f00 */
[----:B------:R-:W-:-:S02]  /*0420*/  IMAD.MOV.U32 R6, RZ, RZ, R16 ;  /* 0x000000ffff067224 */ /* 0x000fc400078e0010 */
[----:B------:R-:W-:Y:S01]  /*0430*/  IMAD.MOV.U32 R7, RZ, RZ, R2 ;  /* 0x000000ffff077224 */ /* 0x000fe200078e0002 */
[----:B------:R1:W4:Y:S01]  /*0440*/  LDC.64 R10, c[0x4][R17] ;  /* 0x01000000110a7b82 */ /* 0x0003220000000a00 */
[----:B------:R-:W-:Y:S02]  /*0450*/  IMAD.MOV.U32 R18, RZ, RZ, R12 ;  /* 0x000000ffff127224 */ /* 0x000fe400078e000c */
[----:B------:R-:W-:Y:S02]  /*0460*/  IMAD.MOV.U32 R19, RZ, RZ, R13 ;  /* 0x000000ffff137224 */ /* 0x000fe400078e000d */
[----:B0-----:R-:W-:Y:S01]  /*0470*/  VIADD R3, R16, -UR4 ;  /* 0x8000000410037c36 */ /* 0x001fe20008000000 */
[----:B------:R-:W0:Y:S02]  /*0480*/  LDCU.64 UR4, c[0x4][0x38] ;  /* 0x01000700ff0477ac */ /* 0x000e240008000a00 */
[----:B0-----:R-:W-:Y:S02]  /*0490*/  IMAD.U32 R4, RZ, RZ, UR4 ;  /* 0x00000004ff047e24 */ /* 0x001fe4000f8e00ff */
[----:B------:R-:W-:Y:S01]  /*04a0*/  IMAD.U32 R5, RZ, RZ, UR5 ;  /* 0x00000005ff057e24 */ /* 0x000fe2000f8e00ff */
[----:B--2---:R1:W-:Y:S04]  /*04b0*/  STL.64 [R3], R8 ;  /* 0x0000000803007387 */ /* 0x0043e80000100a00 */
[----:B---34-:R1:W-:Y:S02]  /*04c0*/  STL [R3+0x8], R0 ;  /* 0x0000080003007387 */ /* 0x0183e40000100800 */
[----:B------:R-:W-:-:S07]  /*04d0*/  LEPC R20, `(.L_x_4) ;  /* 0x000000001014794e */ /* 0x000fce0000000000 */
[----:B-1----:R-:W-:Y:S05]  /*04e0*/  CALL.ABS.NOINC R10 ;  /* 0x000000000a007343 */ /* 0x002fea0003c00000 */
.L_x_4:
[----:B------:R-:W-:Y:S02]  /*04f0*/  R2UR UR4, R28 ;  /* 0x000000001c0472ca */ /* 0x000fe400000e0000 */
[----:B------:R-:W-:-:S13]  /*0500*/  R2UR UR5, R29 ;  /* 0x000000001d0572ca */ /* 0x000fda00000e0000 */
[----:B------:R-:W2:Y:S01]  /*0510*/  LDG.E R0, desc[UR4][R22.64+-0x4] ;  /* 0xfffffc0416007981 */ /* 0x000ea2000c1e1900 */
[----:B------:R-:W-:Y:S01]  /*0520*/  BSSY.RECONVERGENT B6, `(.L_x_5) ;  /* 0x000007e000067945 */ /* 0x000fe20003800200 */
[----:B--2---:R-:W-:-:S13]  /*0530*/  ISETP.NE.AND P0, PT, R0, RZ, PT ;  /* 0x000000ff0000720c */ /* 0x004fda0003f05270 */
[----:B------:R-:W-:Y:S05]  /*0540*/  @!P0 BRA `(.L_x_6) ;  /* 0x00000004006c8947 */ /* 0x000fea0003800000 */
[----:B------:R-:W-:-:S13]  /*0550*/  ISETP.NE.AND P0, PT, R0, 0x2, PT ;  /* 0x000000020000780c */ /* 0x000fda0003f05270 */
[----:B------:R-:W-:Y:S05]  /*0560*/  @!P0 BRA `(.L_x_7) ;  /* 0x0000000000c88947 */ /* 0x000fea0003800000 */
[----:B------:R-:W-:-:S13]  /*0570*/  ISETP.NE.AND P0, PT, R0, 0x1, PT ;  /* 0x000000010000780c */ /* 0x000fda0003f05270 */
[----:B------:R-:W-:Y:S05]  /*0580*/  @P0 BRA `(.L_x_8) ;  /* 0x0000000000980947 */ /* 0x000fea0003800000 */
[----:B------:R0:W1:Y:S01]  /*0590*/  LDC.64 R8, c[0x4][R17] ;  /* 0x0100000011087b82 */ /* 0x0000620000000a00 */
[----:B------:R-:W2:Y:S01]  /*05a0*/  LDCU.64 UR4, c[0x4][0x40] ;  /* 0x01000800ff0477ac */ /* 0x000ea20008000a00 */
[----:B------:R-:W-:Y:S01]  /*05b0*/  CS2R R6, SRZ ;  /* 0x0000000000067805 */ /* 0x000fe2000001ff00 */
[----:B--2---:R-:W-:Y:S02]  /*05c0*/  IMAD.U32 R4, RZ, RZ, UR4 ;  /* 0x00000004ff047e24 */ /* 0x004fe4000f8e00ff */
[----:B0-----:R-:W-:-:S07]  /*05d0*/  IMAD.U32 R5, RZ, RZ, UR5 ;  /* 0x00000005ff057e24 */ /* 0x001fce000f8e00ff */
[----:B------:R-:W-:-:S07]  /*05e0*/  LEPC R20, `(.L_x_9) ;  /* 0x000000001014794e */ /* 0x000fce0000000000 */
[----:B-1----:R-:W-:Y:S05]  /*05f0*/  CALL.ABS.NOINC R8 ;  /* 0x0000000008007343 */ /* 0x002fea0003c00000 */
.L_x_9:
[----:B------:R-:W-:Y:S01]  /*0600*/  MOV R0, 0x8 ;  /* 0x0000000800007802 */ /* 0x000fe20000000f00 */
[----:B------:R-:W-:Y:S02]  /*0610*/  IMAD.MOV.U32 R4, RZ, RZ, 0x10 ;  /* 0x00000010ff047424 */ /* 0x000fe400078e00ff */
[----:B------:R-:W-:Y:S01]  /*0620*/  IMAD.MOV.U32 R5, RZ, RZ, RZ ;  /* 0x000000ffff057224 */ /* 0x000fe200078e00ff */
[----:B------:R0:W1:Y:S06]  /*0630*/  LDC.64 R6, c[0x4][R0] ;  /* 0x0100000000067b82 */ /* 0x00006c0000000a00 */
[----:B------:R-:W-:-:S07]  /*0640*/  LEPC R20, `(.L_x_10) ;  /* 0x000000001014794e */ /* 0x000fce0000000000 */
[----:B01----:R-:W-:Y:S05]  /*0650*/  CALL.ABS.NOINC R6 ;  /* 0x0000000006007343 */ /* 0x003fea0003c00000 */
.L_x_10:
[----:B------:R-:W0:Y:S01]  /*0660*/  LDCU.64 UR4, c[0x4][0x10] ;  /* 0x01000200ff0477ac */ /* 0x000e220008000a00 */
[C---:B------:R-:W-:Y:S01]  /*0670*/  R2UR UR6, R28.reuse ;  /* 0x000000001c0672ca */ /* 0x040fe200000e0000 */
[----:B------:R-:W-:Y:S01]  /*0680*/  IMAD.MOV.U32 R24, RZ, RZ, R4 ;  /* 0x000000ffff187224 */ /* 0x000fe200078e0004 */
[C---:B------:R-:W-:Y:S01]  /*0690*/  R2UR UR7, R29.reuse ;  /* 0x000000001d0772ca */ /* 0x040fe200000e0000 */
[----:B------:R-:W-:Y:S01]  /*06a0*/  IMAD.MOV.U32 R25, RZ, RZ, R5 ;  /* 0x000000ffff197224 */ /* 0x000fe200078e0005 */
[----:B------:R-:W-:Y:S02]  /*06b0*/  R2UR UR8, R28 ;  /* 0x000000001c0872ca */ /* 0x000fe400000e0000 */
[----:B------:R-:W-:Y:S01]  /*06c0*/  R2UR UR9, R29 ;  /* 0x000000001d0972ca */ /* 0x000fe200000e0000 */
[----:B0-----:R-:W-:-:S04]  /*06d0*/  UIADD3 UR4, UP0, UPT, UR4, 0x10, URZ ;  /* 0x0000001004047890 */ /* 0x001fc8000ff1e0ff */
[----:B------:R-:W-:Y:S02]  /*06e0*/  UIADD3.X UR5, UPT, UPT, URZ, UR5, URZ, UP0, !UPT ;  /* 0x00000005ff057290 */ /* 0x000fe400087fe4ff */
[----:B------:R-:W-:-:S04]  /*06f0*/  IMAD.U32 R6, RZ, RZ, UR4 ;  /* 0x00000004ff067e24 */ /* 0x000fc8000f8e00ff */
[----:B------:R-:W-:-:S05]  /*0700*/  IMAD.U32 R7, RZ, RZ, UR5 ;  /* 0x00000005ff077e24 */ /* 0x000fca000f8e00ff */
[----:B------:R2:W-:Y:S04]  /*0710*/  ST.E.64 desc[UR6][R24.64], R6 ;  /* 0x0000000618007985 */ /* 0x0005e8000c101b06 */
[----:B------:R-:W3:Y:S01]  /*0720*/  LDG.E R3, desc[UR8][R22.64+-0xc] ;  /* 0xfffff40816037981 */ /* 0x000ee2000c1e1900 */
[----:B------:R-:W-:Y:S02]  /*0730*/  R2UR UR4, R28 ;  /* 0x000000001c0472ca */ /* 0x000fe400000e0000 */
[----:B------:R-:W-:-:S13]  /*0740*/  R2UR UR5, R29 ;  /* 0x000000001d0572ca */ /* 0x000fda00000e0000 */
[----:B---3--:R2:W-:Y:S01]  /*0750*/  ST.E desc[UR4][R24.64+0x8], R3 ;  /* 0x0000080318007985 */ /* 0x0085e2000c101904 */
[----:B------:R-:W0:Y:S03]  /*0760*/  LDCU.64 UR4, c[0x4][0x18] ;  /* 0x01000300ff0477ac */ /* 0x000e260008000a00 */
[----:B------:R-:W3:Y:S01]  /*0770*/  LDG.E R9, desc[UR6][R22.64+-0x8] ;  /* 0xfffff80616097981 */ /* 0x000ee2000c1e1900 */
[----:B0-----:R-:W-:-:S04]  /*0780*/  UIADD3 UR4, UP0, UPT, UR4, 0x10, URZ ;  /* 0x0000001004047890 */ /* 0x001fc8000ff1e0ff */
[----:B------:R-:W-:Y:S02]  /*0790*/  UIADD3.X UR5, UPT, UPT, URZ, UR5, URZ, UP0, !UPT ;  /* 0x00000005ff057290 */ /* 0x000fe400087fe4ff */
[----:B------:R-:W-:-:S04]  /*07a0*/  IMAD.U32 R4, RZ, RZ, UR4 ;  /* 0x00000004ff047e24 */ /* 0x000fc8000f8e00ff */
[----:B------:R-:W-:-:S05]  /*07b0*/  IMAD.U32 R5, RZ, RZ, UR5 ;  /* 0x00000005ff057e24 */ /* 0x000fca000f8e00ff */
[----:B------:R2:W-:Y:S04]  /*07c0*/  ST.E.64 desc[UR8][R24.64], R4 ;  /* 0x0000000418007985 */ /* 0x0005e8000c101b08 */
[----:B---3--:R2:W-:Y:S01]  /*07d0*/  ST.E desc[UR6][R24.64+0xc], R9 ;  /* 0x00000c0918007985 */ /* 0x0085e2000c101906 */
[----:B------:R-:W-:Y:S05]  /*07e0*/  BRA `(.L_x_11) ;  /* 0x0000000400447947 */ /* 0x000fea0003800000 */
.L_x_8:
[----:B------:R-:W-:Y:S01]  /*07f0*/  MOV R0, 0x0 ;  /* 0x0000000000007802 */ /* 0x000fe20000000f00 */
[----:B------:R-:W0:Y:S01]  /*0800*/  LDCU.64 UR4, c[0x4][0x58] ;  /* 0x01000b00ff0477ac */ /* 0x000e220008000a00 */
[----:B------:R-:W-:Y:S02]  /*0810*/  CS2R R6, SRZ ;  /* 0x0000000000067805 */ /* 0x000fe4000001ff00 */
[----:B------:R1:W2:Y:S01]  /*0820*/  LDC.64 R8, c[0x4][R0] ;  /* 0x0100000000087b82 */ /* 0x0002a20000000a00 */
[----:B0-----:R-:W-:Y:S02]  /*0830*/  IMAD.U32 R4, RZ, RZ, UR4 ;  /* 0x00000004ff047e24 */ /* 0x001fe4000f8e00ff */
[----:B-1----:R-:W-:-:S07]  /*0840*/  IMAD.U32 R5, RZ, RZ, UR5 ;  /* 0x00000005ff057e24 */ /* 0x002fce000f8e00ff */
[----:B------:R-:W-:-:S07]  /*0850*/  LEPC R20, `(.L_x_12) ;  /* 0x000000001014794e */ /* 0x000fce0000000000 */
[----:B--2---:R-:W-:Y:S05]  /*0860*/  CALL.ABS.NOINC R8 ;  /* 0x0000000008007343 */ /* 0x004fea0003c00000 */
.L_x_12:
[----:B------:R-:W-:Y:S01]  /*0870*/  CS2R R24, SRZ ;  /* 0x0000000000187805 */ /* 0x000fe2000001ff00 */
[----:B------:R-:W-:Y:S06]  /*0880*/  BRA `(.L_x_11) ;  /* 0x00000004001c7947 */ /* 0x000fec0003800000 */
.L_x_7:
        /* <DEDUP_REMOVED lines=8> */
.L_x_13:
[----:B------:R-:W-:Y:S01]  /*0910*/  MOV R0, 0x8 ;  /* 0x0000000800007802 */ /* 0x000fe20000000f00 */
[----:B------:R-:W-:Y:S02]  /*0920*/  IMAD.MOV.U32 R4, RZ, RZ, 0x10 ;  /* 0x00000010ff047424 */ /* 0x000fe400078e00ff */
[----:B------:R-:W-:Y:S01]  /*0930*/  IMAD.MOV.U32 R5, RZ, RZ, RZ ;  /* 0x000000ffff057224 */ /* 0x000fe200078e00ff */
[----:B------:R0:W1:Y:S06]  /*0940*/  LDC.64 R6, c[0x4][R0] ;  /* 0x0100000000067b82 */ /* 0x00006c0000000a00 */
[----:B------:R-:W-:-:S07]  /*0950*/  LEPC R20, `(.L_x_14) ;  /* 0x000000001014794e */ /* 0x000fce0000000000 */
[----:B01----:R-:W-:Y:S05]  /*0960*/  CALL.ABS.NOINC R6 ;  /* 0x0000000006007343 */ /* 0x003fea0003c00000 */
.L_x_14:
        /* <DEDUP_REMOVED lines=12> */
[----:B------:R-:W2:Y:S01]  /*0a30*/  LDG.E R3, desc[UR8][R22.64+-0xc] ;  /* 0xfffff40816037981 */ /* 0x000ea2000c1e1900 */
[----:B------:R-:W-:Y:S02]  /*0a40*/  R2UR UR4, R28 ;  /* 0x000000001c0472ca */ /* 0x000fe400000e0000 */
[----:B------:R-:W-:-:S13]  /*0a50*/  R2UR UR5, R29 ;  /* 0x000000001d0572ca */ /* 0x000fda00000e0000 */
[----:B--2---:R1:W-:Y:S01]  /*0a60*/  ST.E desc[UR4][R24.64+0x8], R3 ;  /* 0x0000080318007985 */ /* 0x0043e2000c101904 */
[----:B------:R-:W0:Y:S03]  /*0a70*/  LDCU.64 UR4, c[0x4][0x20] ;  /* 0x01000400ff0477ac */ /* 0x000e260008000a00 */
[----:B------:R-:W2:Y:S01]  /*0a80*/  LDG.E R9, desc[UR6][R22.64+-0x8] ;  /* 0xfffff80616097981 */ /* 0x000ea2000c1e1900 */
[----:B0-----:R-:W-:-:S04]  /*0a90*/  UIADD3 UR4, UP0, UPT, UR4, 0x10, URZ ;  /* 0x0000001004047890 */ /* 0x001fc8000ff1e0ff */
[----:B------:R-:W-:Y:S02]  /*0aa0*/  UIADD3.X UR5, UPT, UPT, URZ, UR5, URZ, UP0, !UPT ;  /* 0x00000005ff057290 */ /* 0x000fe400087fe4ff */
[----:B------:R-:W-:-:S04]  /*0ab0*/  IMAD.U32 R4, RZ, RZ, UR4 ;  /* 0x00000004ff047e24 */ /* 0x000fc8000f8e00ff */
[----:B------:R-:W-:-:S05]  /*0ac0*/  IMAD.U32 R5, RZ, RZ, UR5 ;  /* 0x00000005ff057e24 */ /* 0x000fca000f8e00ff */
[----:B------:R1:W-:Y:S04]  /*0ad0*/  ST.E.64 desc[UR8][R24.64], R4 ;  /* 0x0000000418007985 */ /* 0x0003e8000c101b08 */
[----:B--2---:R1:W-:Y:S01]  /*0ae0*/  ST.E desc[UR6][R24.64+0xc], R9 ;  /* 0x00000c0918007985 */ /* 0x0043e2000c101906 */
[----:B------:R-:W-:Y:S05]  /*0af0*/  BRA `(.L_x_11) ;  /* 0x0000000000807947 */ /* 0x000fea0003800000 */
.L_x_6:
        /* <DEDUP_REMOVED lines=8> */
.L_x_15:
[----:B------:R-:W-:Y:S01]  /*0b80*/  MOV R0, 0x8 ;  /* 0x0000000800007802 */ /* 0x000fe20000000f00 */
[----:B------:R-:W-:Y:S02]  /*0b90*/  IMAD.MOV.U32 R4, RZ, RZ, 0x10 ;  /* 0x00000010ff047424 */ /* 0x000fe400078e00ff */
[----:B------:R-:W-:Y:S01]  /*0ba0*/  IMAD.MOV.U32 R5, RZ, RZ, RZ ;  /* 0x000000ffff057224 */ /* 0x000fe200078e00ff */
[----:B------:R0:W1:Y:S06]  /*0bb0*/  LDC.64 R6, c[0x4][R0] ;  /* 0x0100000000067b82 */ /* 0x00006c0000000a00 */
[----:B------:R-:W-:-:S07]  /*0bc0*/  LEPC R20, `(.L_x_16) ;  /* 0x000000001014794e */ /* 0x000fce0000000000 */
[----:B01----:R-:W-:Y:S05]  /*0bd0*/  CALL.ABS.NOINC R6 ;  /* 0x0000000006007343 */ /* 0x003fea0003c00000 */
.L_x_16:
        /* <DEDUP_REMOVED lines=15> */
[----:B--2---:R0:W-:Y:S04]  /*0cd0*/  ST.E desc[UR4][R24.64+0x8], R3 ;  /* 0x0000080318007985 */ /* 0x0041e8000c101904 */
[----:B------:R-:W2:Y:S04]  /*0ce0*/  LDG.E R5, desc[UR6][R22.64+-0x8] ;  /* 0xfffff80616057981 */ /* 0x000ea8000c1e1900 */
[----:B--2---:R0:W-:Y:S02]  /*0cf0*/  ST.E desc[UR4][R24.64+0xc], R5 ;  /* 0x00000c0518007985 */ /* 0x0041e4000c101904 */
.L_x_11:
[----:B------:R-:W-:Y:S05]  /*0d00*/  BSYNC.RECONVERGENT B6 ;  /* 0x0000000000067941 */ /* 0x000fea0003800200 */
.L_x_5:
[----:B------:R-:W-:Y:S01]  /*0d10*/  IMAD.MOV.U32 R8, RZ, RZ, 0x10 ;  /* 0x00000010ff087424 */ /* 0x000fe200078e00ff */
[----:B------:R-:W-:Y:S01]  /*0d20*/  MOV R17, 0x0 ;  /* 0x0000000000117802 */ /* 0x000fe20000000f00 */
[----:B-12---:R-:W-:Y:S01]  /*0d30*/  IMAD.MOV.U32 R9, RZ, RZ, 0x0 ;  /* 0x00000000ff097424 */ /* 0x006fe200078e00ff */
[----:B------:R-:W1:Y:S01]  /*0d40*/  LDCU.64 UR4, c[0x4][0x60] ;  /* 0x01000c00ff0477ac */ /* 0x000e620008000a00 */
[----:B0-----:R-:W-:Y:S01]  /*0d50*/  IMAD.MOV.U32 R6, RZ, RZ, R16 ;  /* 0x000000ffff067224 */ /* 0x001fe200078e0010 */
[----:B------:R0:W2:Y:S01]  /*0d60*/  LDC.64 R10, c[0x4][R17] ;  /* 0x01000000110a7b82 */ /* 0x0000a20000000a00 */
[----:B------:R-:W-:Y:S01]  /*0d70*/  IMAD.MOV.U32 R7, RZ, RZ, R2 ;  /* 0x000000ffff077224 */ /* 0x000fe200078e0002 */
[----:B------:R0:W-:Y:S01]  /*0d80*/  STL.64 [R1], R8 ;  /* 0x0000000801007387 */ /* 0x0001e20000100a00 */
[----:B-1----:R-:W-:Y:S02]  /*0d90*/  IMAD.U32 R4, RZ, RZ, UR4 ;  /* 0x00000004ff047e24 */ /* 0x002fe4000f8e00ff */
[----:B0-----:R-:W-:-:S07]  /*0da0*/  IMAD.U32 R5, RZ, RZ, UR5 ;  /* 0x00000005ff057e24 */ /* 0x001fce000f8e00ff */
[----:B------:R-:W-:-:S07]  /*0db0*/  LEPC R20, `(.L_x_17) ;  /* 0x000000001014794e */ /* 0x000fce0000000000 */
[----:B--2---:R-:W-:Y:S05]  /*0dc0*/  CALL.ABS.NOINC R10 ;  /* 0x000000000a007343 */ /* 0x004fea0003c00000 */
.L_x_17:
[C---:B------:R-:W-:Y:S02]  /*0dd0*/  R2UR UR4, R28.reuse ;  /* 0x000000001c0472ca */ /* 0x040fe400000e0000 */
[C---:B------:R-:W-:Y:S02]  /*0de0*/  R2UR UR5, R29.reuse ;  /* 0x000000001d0572ca */ /* 0x040fe400000e0000 */
[C---:B------:R-:W-:Y:S02]  /*0df0*/  R2UR UR6, R28.reuse ;  /* 0x000000001c0672ca */ /* 0x040fe400000e0000 */
[C---:B------:R-:W-:Y:S02]  /*0e00*/  R2UR UR7, R29.reuse ;  /* 0x000000001d0772ca */ /* 0x040fe400000e0000 */
[----:B------:R-:W-:Y:S02]  /*0e10*/  R2UR UR8, R28 ;  /* 0x000000001c0872ca */ /* 0x000fe400000e0000 */
[----:B------:R-:W-:-:S02]  /*0e20*/  R2UR UR9, R29 ;  /* 0x000000001d0972ca */ /* 0x000fc400000e0000 */
[C---:B------:R-:W-:Y:S02]  /*0e30*/  R2UR UR10, R28.reuse ;  /* 0x000000001c0a72ca */ /* 0x040fe400000e0000 */
[C---:B------:R-:W-:Y:S01]  /*0e40*/  R2UR UR11, R29.reuse ;  /* 0x000000001d0b72ca */ /* 0x040fe200000e0000 */
[----:B------:R-:W2:Y:S01]  /*0e50*/  LD.E.U8 R5, desc[UR4][R24.64] ;  /* 0x0000000418057980 */ /* 0x000ea2000c101100 */
[C---:B------:R-:W-:Y:S02]  /*0e60*/  R2UR UR12, R28.reuse ;  /* 0x000000001c0c72ca */ /* 0x040fe400000e0000 */
[C---:B------:R-:W-:Y:S01]  /*0e70*/  R2UR UR13, R29.reuse ;  /* 0x000000001d0d72ca */ /* 0x040fe200000e0000 */
[----:B------:R-:W3:Y:S01]  /*0e80*/  LD.E.U8 R11, desc[UR4][R24.64+0x1] ;  /* 0x00000104180b7980 */ /* 0x000ee2000c101100 */
[C---:B------:R-:W-:Y:S02]  /*0e90*/  R2UR UR14, R28.reuse ;  /* 0x000000001c0e72ca */ /* 0x040fe400000e0000 */
[----:B------:R-:W-:Y:S01]  /*0ea0*/  R2UR UR15, R29 ;  /* 0x000000001d0f72ca */ /* 0x000fe200000e0000 */
[----:B------:R-:W4:Y:S01]  /*0eb0*/  LD.E.U8 R13, desc[UR4][R24.64+0x2] ;  /* 0x00000204180d7980 */ /* 0x000f22000c101100 */
[----:B------:R-:W-:-:S02]  /*0ec0*/  R2UR UR16, R28 ;  /* 0x000000001c1072ca */ /* 0x000fc400000e0000 */
[C---:B------:R-:W-:Y:S01]  /*0ed0*/  R2UR UR17, R29.reuse ;  /* 0x000000001d1172ca */ /* 0x040fe200000e0000 */
[----:B------:R-:W5:Y:S01]  /*0ee0*/  LD.E.U8 R15, desc[UR6][R24.64+0x3] ;  /* 0x00000306180f7980 */ /* 0x000f62000c101100 */
[C---:B------:R-:W-:Y:S02]  /*0ef0*/  R2UR UR18, R28.reuse ;  /* 0x000000001c1272ca */ /* 0x040fe400000e0000 */
[C---:B------:R-:W-:Y:S01]  /*0f00*/  R2UR UR19, R29.reuse ;  /* 0x000000001d1372ca */ /* 0x040fe200000e0000 */
[----:B------:R-:W5:Y:S01]  /*0f10*/  LD.E.U8 R21, desc[UR8][R24.64+0x4] ;  /* 0x0000040818157980 */ /* 0x000f62000c101100 */
[C---:B------:R-:W-:Y:S02]  /*0f20*/  R2UR UR20, R28.reuse ;  /* 0x000000001c1472ca */ /* 0x040fe400000e0000 */
[----:B------:R-:W-:Y:S01]  /*0f30*/  R2UR UR21, R29 ;  /* 0x000000001d1572ca */ /* 0x000fe200000e0000 */
[----:B------:R-:W5:Y:S01]  /*0f40*/  LD.E.U8 R31, desc[UR10][R24.64+0x5] ;  /* 0x0000050a181f7980 */ /* 0x000f62000c101100 */
[----:B------:R-:W-:-:S02]  /*0f50*/  R2UR UR22, R28 ;  /* 0x000000001c1672ca */ /* 0x000fc400000e0000 */
[----:B------:R-:W-:Y:S01]  /*0f60*/  R2UR UR23, R29 ;  /* 0x000000001d1772ca */ /* 0x000fe200000e0000 */
[----:B------:R-:W5:Y:S04]  /*0f70*/  LD.E.U8 R33, desc[UR4][R24.64+0x6] ;  /* 0x0000060418217980 */ /* 0x000f68000c101100 */
        /* <DEDUP_REMOVED lines=8> */
[----:B------:R-:W5:Y:S01]  /*1000*/  LD.E.U8 R9, desc[UR22][R24.64+0xf] ;  /* 0x00000f1618097980 */ /* 0x000f62000c101100 */
[----:B------:R-:W-:-:S02]  /*1010*/  R2UR UR24, R28 ;  /* 0x000000001c1872ca */ /* 0x000fc400000e0000 */
[C---:B------:R-:W-:Y:S02]  /*1020*/  R2UR UR25, R29.reuse ;  /* 0x000000001d1972ca */ /* 0x040fe400000e0000 */
[C---:B------:R-:W-:Y:S02]  /*1030*/  R2UR UR26, R28.reuse ;  /* 0x000000001c1a72ca */ /* 0x040fe400000e0000 */
[C---:B------:R-:W-:Y:S02]  /*1040*/  R2UR UR27, R29.reuse ;  /* 0x000000001d1b72ca */ /* 0x040fe400000e0000 */
[----:B------:R-:W-:Y:S02]  /*1050*/  R2UR UR28, R28 ;  /* 0x000000001c1c72ca */ /* 0x000fe400000e0000 */
[----:B------:R-:W-:Y:S01]  /*1060*/  R2UR UR29, R29 ;  /* 0x000000001d1d72ca */ /* 0x000fe200000e0000 */
[----:B--2---:R-:W-:Y:S04]  /*1070*/  ST.E.U8 desc[UR4][R18.64+-0xf], R5 ;  /* 0xfffff10512007985 */ /* 0x004fe8000c101104 */
[----:B---3--:R-:W-:Y:S04]  /*1080*/  ST.E.U8 desc[UR4][R18.64+-0xe], R11 ;  /* 0xfffff20b12007985 */ /* 0x008fe8000c101104 */
[----:B----4-:R0:W-:Y:S04]  /*1090*/  ST.E.U8 desc[UR4][R18.64+-0xd], R13 ;  /* 0xfffff30d12007985 */ /* 0x0101e8000c101104 */
[----:B-----5:R-:W-:Y:S04]  /*10a0*/  ST.E.U8 desc[UR6][R18.64+-0xc], R15 ;  /* 0xfffff40f12007985 */ /* 0x020fe8000c101106 */
[----:B------:R-:W-:Y:S04]  /*10b0*/  ST.E.U8 desc[UR8][R18.64+-0xb], R21 ;  /* 0xfffff51512007985 */ /* 0x000fe8000c101108 */
        /* <DEDUP_REMOVED lines=8> */
[----:B------:R-:W-:Y:S01]  /*1140*/  ST.E.U8 desc[UR18][R18.64+-0x2], R3 ;  /* 0xfffffe0312007985 */ /* 0x000fe2000c101112 */
[----:B0-----:R0:W1:Y:S01]  /*1150*/  LDC.64 R12, c[0x4][R17] ;  /* 0x01000000110c7b82 */ /* 0x0010620000000a00 */
[----:B------:R-:W2:Y:S02]  /*1160*/  LDCU.64 UR4, c[0x4][0x38] ;  /* 0x01000700ff0477ac */ /* 0x000ea40008000a00 */
[----:B------:R3:W-:Y:S04]  /*1170*/  ST.E.U8 desc[UR20][R18.64+-0x1], R7 ;  /* 0xffffff0712007985 */ /* 0x0007e8000c101114 */
[----:B------:R0:W-:Y:S04]  /*1180*/  ST.E.U8 desc[UR22][R18.64], R9 ;  /* 0x0000000912007985 */ /* 0x0001e8000c101116 */
[----:B------:R-:W4:Y:S04]  /*1190*/  LDG.E R10, desc[UR24][R22.64] ;  /* 0x00000018160a7981 */ /* 0x000f28000c1e1900 */
[----:B------:R-:W4:Y:S04]  /*11a0*/  LDG.E R11, desc[UR26][R22.64+0x4] ;  /* 0x0000041a160b7981 */ /* 0x000f28000c1e1900 */
[----:B------:R-:W5:Y:S01]  /*11b0*/  LDG.E R0, desc[UR28][R22.64+0x8] ;  /* 0x0000081c16007981 */ /* 0x000f62000c1e1900 */
[----:B--2---:R-:W-:-:S02]  /*11c0*/  IMAD.U32 R4, RZ, RZ, UR4 ;  /* 0x00000004ff047e24 */ /* 0x004fc4000f8e00ff */
[----:B------:R-:W-:Y:S02]  /*11d0*/  IMAD.U32 R5, RZ, RZ, UR5 ;  /* 0x00000005ff057e24 */ /* 0x000fe4000f8e00ff */
[----:B------:R-:W-:Y:S02]  /*11e0*/  IMAD.MOV.U32 R6, RZ, RZ, R16 ;  /* 0x000000ffff067224 */ /* 0x000fe400078e0010 */
[----:B---3--:R-:W-:Y:S01]  /*11f0*/  IMAD.MOV.U32 R7, RZ, RZ, R2 ;  /* 0x000000ffff077224 */ /* 0x008fe200078e0002 */
[----:B----4-:R0:W-:Y:S04]  /*1200*/  STL.64 [R1], R10 ;  /* 0x0000000a01007387 */ /* 0x0101e80000100a00 */
[----:B-1---5:R0:W-:Y:S02]  /*1210*/  STL [R1+0x8], R0 ;  /* 0x0000080001007387 */ /* 0x0221e40000100800 */
[----:B------:R-:W-:-:S07]  /*1220*/  LEPC R20, `(.L_x_18) ;  /* 0x000000001014794e */ /* 0x000fce0000000000 */
[----:B0-----:R-:W-:Y:S05]  /*1230*/  CALL.ABS.NOINC R12 ;  /* 0x000000000c007343 */ /* 0x001fea0003c00000 */
.L_x_18:
[----:B------:R-:W-:Y:S02]  /*1240*/  R2UR UR4, R28 ;  /* 0x000000001c0472ca */ /* 0x000fe400000e0000 */
[----:B------:R-:W-:-:S13]  /*1250*/  R2UR UR5, R29 ;  /* 0x000000001d0572ca */ /* 0x000fda00000e0000 */
[----:B------:R-:W2:Y:S01]  /*1260*/  LDG.E R3, desc[UR4][R22.64+0x8] ;  /* 0x0000080416037981 */ /* 0x000ea2000c1e1900 */
[----:B------:R-:W-:Y:S01]  /*1270*/  BSSY.RECONVERGENT B6, `(.L_x_19) ;  /* 0x0000080000067945 */ /* 0x000fe20003800200 */
[----:B--2---:R-:W-:-:S13]  /*1280*/  ISETP.NE.AND P0, PT, R3, RZ, PT ;  /* 0x000000ff0300720c */ /* 0x004fda0003f05270 */
[----:B------:R-:W-:Y:S05]  /*1290*/  @!P0 BRA `(.L_x_20) ;  /* 0x0000000400748947 */ /* 0x000fea0003800000 */
[----:B------:R-:W-:-:S05]  /*12a0*/  IMAD.MOV.U32 R0, RZ, RZ, -0x1 ;  /* 0xffffffffff007424 */ /* 0x000fca00078e00ff */
[----:B------:R-:W-:-:S05]  /*12b0*/  VIADDMNMX.U32 R0, R3, R0, 0x2, PT ;  /* 0x0000000203007446 */ /* 0x000fca0003800000 */
[----:B------:R-:W-:-:S04]  /*12c0*/  IMAD.SHL.U32 R0, R0, 0x4, RZ ;  /* 0x0000000400007824 */ /* 0x000fc800078e00ff */
[----:B------:R-:W0:Y:S02]  /*12d0*/  LDC R4, c[0x2][R0+0x44] ;  /* 0x0080110000047b82 */ /* 0x000e240000000800 */
[----:B0-----:R-:W-:-:S04]  /*12e0*/  SHF.R.S32.HI R5, RZ, 0x1f, R4 ;  /* 0x0000001fff057819 */ /* 0x001fc80000011404 */
.L_x_179:
[----:B------:R-:W-:Y:S05]  /*12f0*/  BRX R4 -0x1300                                            (*"BRANCH_TARGETS .L_x_180,.L_x_181,.L_x_182"*) ;  /* 0xffffffec04407949 */ /* 0x000fea000383ffff */
.L_x_182:
[----:B------:R0:W1:Y:S01]  /*1300*/  LDC.64 R8, c[0x4][R17] ;  /* 0x0100000011087b82 */ /* 0x0000620000000a00 */
[----:B------:R-:W2:Y:S01]  /*1310*/  LDCU.64 UR4, c[0x4][0x58] ;  /* 0x01000b00ff0477ac */ /* 0x000ea20008000a00 */
[----:B------:R-:W-:Y:S01]  /*1320*/  CS2R R6, SRZ ;  /* 0x0000000000067805 */ /* 0x000fe2000001ff00 */
[----:B--2---:R-:W-:Y:S02]  /*1330*/  IMAD.U32 R4, RZ, RZ, UR4 ;  /* 0x00000004ff047e24 */ /* 0x004fe4000f8e00ff */
[----:B0-----:R-:W-:-:S07]  /*1340*/  IMAD.U32 R5, RZ, RZ, UR5 ;  /* 0x00000005ff057e24 */ /* 0x001fce000f8e00ff */
[----:B------:R-:W-:-:S07]  /*1350*/  LEPC R20, `(.L_x_21) ;  /* 0x000000001014794e */ /* 0x000fce0000000000 */
[----:B-1----:R-:W-:Y:S05]  /*1360*/  CALL.ABS.NOINC R8 ;  /* 0x0000000008007343 */ /* 0x002fea0003c00000 */
.L_x_21:
[----:B------:R-:W-:Y:S01]  /*1370*/  CS2R R24, SRZ ;  /* 0x0000000000187805 */ /* 0x000fe2000001ff00 */
[----:B------:R-:W-:Y:S06]  /*1380*/  BRA `(.L_x_22) ;  /* 0x0000000400b87947 */ /* 0x000fec0003800000 */
.L_x_181:
        /* <DEDUP_REMOVED lines=8> */
.L_x_23:
[----:B------:R-:W-:Y:S01]  /*1410*/  MOV R0, 0x8 ;  /* 0x0000000800007802 */ /* 0x000fe20000000f00 */
[----:B------:R-:W-:Y:S02]  /*1420*/  IMAD.MOV.U32 R4, RZ, RZ, 0x10 ;  /* 0x00000010ff047424 */ /* 0x000fe400078e00ff */
[----:B------:R-:W-:Y:S01]  /*1430*/  IMAD.MOV.U32 R5, RZ, RZ, RZ ;  /* 0x000000ffff057224 */ /* 0x000fe200078e00ff */
[----:B------:R0:W1:Y:S06]  /*1440*/  LDC.64 R6, c[0x4][R0] ;  /* 0x0100000000067b82 */ /* 0x00006c0000000a00 */
[----:B------:R-:W-:-:S07]  /*1450*/  LEPC R20, `(.L_x_24) ;  /* 0x000000001014794e */ /* 0x000fce0000000000 */
[----:B01----:R-:W-:Y:S05]  /*1460*/  CALL.ABS.NOINC R6 ;  /* 0x0000000006007343 */ /* 0x003fea0003c00000 */
.L_x_24:
        /* <DEDUP_REMOVED lines=25> */
.L_x_180:
        /* <DEDUP_REMOVED lines=8> */
.L_x_25:
[----:B------:R-:W-:Y:S01]  /*1680*/  MOV R0, 0x8 ;  /* 0x0000000800007802 */ /* 0x000fe20000000f00 */
[----:B------:R-:W-:Y:S02]  /*1690*/  IMAD.MOV.U32 R4, RZ, RZ, 0x10 ;  /* 0x00000010ff047424 */ /* 0x000fe400078e00ff */
[----:B------:R-:W-:Y:S01]  /*16a0*/  IMAD.MOV.U32 R5, RZ, RZ, RZ ;  /* 0x000000ffff057224 */ /* 0x000fe200078e00ff */
[----:B------:R0:W1:Y:S06]  /*16b0*/  LDC.64 R6, c[0x4][R0] ;  /* 0x0100000000067b82 */ /* 0x00006c0000000a00 */
[----:B------:R-:W-:-:S07]  /*16c0*/  LEPC R20, `(.L_x_26) ;  /* 0x000000001014794e */ /* 0x000fce0000000000 */
[----:B01----:R-:W-:Y:S05]  /*16d0*/  CALL.ABS.NOINC R6 ;  /* 0x0000000006007343 */ /* 0x003fea0003c00000 */
.L_x_26:
        /* <DEDUP_REMOVED lines=25> */
.L_x_20:
        /* <DEDUP_REMOVED lines=8> */
.L_x_27:
[----:B------:R-:W-:Y:S01]  /*18f0*/  MOV R0, 0x8 ;  /* 0x0000000800007802 */ /* 0x000fe20000000f00 */
[----:B------:R-:W-:Y:S02]  /*1900*/  IMAD.MOV.U32 R4, RZ, RZ, 0x10 ;  /* 0x00000010ff047424 */ /* 0x000fe400078e00ff */
[----:B------:R-:W-:Y:S01]  /*1910*/  IMAD.MOV.U32 R5, RZ, RZ, RZ ;  /* 0x000000ffff057224 */ /* 0x000fe200078e00ff */
[----:B------:R0:W1:Y:S06]  /*1920*/  LDC.64 R6, c[0x4][R0] ;  /* 0x0100000000067b82 */ /* 0x00006c0000000a00 */
[----:B------:R-:W-:-:S07]  /*1930*/  LEPC R20, `(.L_x_28) ;  /* 0x000000001014794e */ /* 0x000fce0000000000 */
[----:B01----:R-:W-:Y:S05]  /*1940*/  CALL.ABS.NOINC R6 ;  /* 0x0000000006007343 */ /* 0x003fea0003c00000 */
.L_x_28:
        /* <DEDUP_REMOVED lines=18> */
.L_x_22:
[----:B------:R-:W-:Y:S05]  /*1a70*/  BSYNC.RECONVERGENT B6 ;  /* 0x0000000000067941 */ /* 0x000fea0003800200 */
.L_x_19:
        /* <DEDUP_REMOVED lines=12> */
.L_x_29:
        /* <DEDUP_REMOVED lines=41> */
[----:B------:R-:W5:Y:S01]  /*1dd0*/  LD.E.U8 R43, desc[UR28][R24.64+0xf] ;  /* 0x00000f1c182b7980 */ /* 0x000f62000c101100 */
[----:B------:R-:W-:-:S05]  /*1de0*/  VIADD R30, R30, 0x2 ;  /* 0x000000021e1e7836 */ /* 0x000fca0000000000 */
[----:B------:R-:W-:Y:S02]  /*1df0*/  ISETP.NE.AND P0, PT, R30, RZ, PT ;  /* 0x000000ff1e00720c */ /* 0x000fe40003f05270 */
[----:B------:R-:W-:Y:S02]  /*1e00*/  IADD3 R22, P1, PT, R22, 0x18, RZ ;  /* 0x0000001816167810 */ /* 0x000fe40007f3e0ff */
[----:B------:R-:W-:-:S03]  /*1e10*/  IADD3 R12, P2, PT, R18, 0x20, RZ ;  /* 0x00000020120c7810 */ /* 0x000fc60007f5e0ff */
[----:B------:R-:W-:Y:S01]  /*1e20*/  IMAD.X R23, RZ, RZ, R23, P1 ;  /* 0x000000ffff177224 */ /* 0x000fe200008e0617 */
[----:B--2---:R-:W-:Y:S04]  /*1e30*/  ST.E.U8 desc[UR4][R18.64+0x1], R3 ;  /* 0x0000010312007985 */ /* 0x004fe8000c101104 */
[----:B---3--:R-:W-:Y:S04]  /*1e40*/  ST.E.U8 desc[UR4][R18.64+0x2], R5 ;  /* 0x0000020512007985 */ /* 0x008fe8000c101104 */
[----:B----4-:R-:W-:Y:S04]  /*1e50*/  ST.E.U8 desc[UR6][R18.64+0x3], R7 ;  /* 0x0000030712007985 */ /* 0x010fe8000c101106 */
[----:B-----5:R-:W-:Y:S04]  /*1e60*/  ST.E.U8 desc[UR4][R18.64+0x4], R9 ;  /* 0x0000040912007985 */ /* 0x020fe8000c101104 */
[----:B------:R-:W-:Y:S04]  /*1e70*/  ST.E.U8 desc[UR6][R18.64+0x5], R11 ;  /* 0x0000050b12007985 */ /* 0x000fe8000c101106 */
[----:B------:R0:W-:Y:S04]  /*1e80*/  ST.E.U8 desc[UR8][R18.64+0x6], R13 ;  /* 0x0000060d12007985 */ /* 0x0001e8000c101108 */
[----:B------:R1:W-:Y:S04]  /*1e90*/  ST.E.U8 desc[UR10][R18.64+0x7], R15 ;  /* 0x0000070f12007985 */ /* 0x0003e8000c10110a */
[----:B------:R1:W-:Y:S04]  /*1ea0*/  ST.E.U8 desc[UR12][R18.64+0x8], R17 ;  /* 0x0000081112007985 */ /* 0x0003e8000c10110c */
[----:B------:R1:W-:Y:S01]  /*1eb0*/  ST.E.U8 desc[UR14][R18.64+0x9], R21 ;  /* 0x0000091512007985 */ /* 0x0003e2000c10110e */
[----:B0-----:R-:W-:-:S03]  /*1ec0*/  IMAD.X R13, RZ, RZ, R19, P2 ;  /* 0x000000ffff0d7224 */ /* 0x001fc600010e0613 */
[----:B------:R1:W-:Y:S04]  /*1ed0*/  ST.E.U8 desc[UR16][R18.64+0xa], R31 ;  /* 0x00000a1f12007985 */ /* 0x0003e8000c101110 */
[----:B------:R1:W-:Y:S04]  /*1ee0*/  ST.E.U8 desc[UR18][R18.64+0xb], R33 ;  /* 0x00000b2112007985 */ /* 0x0003e8000c101112 */
[----:B------:R1:W-:Y:S04]  /*1ef0*/  ST.E.U8 desc[UR20][R18.64+0xc], R35 ;  /* 0x00000c2312007985 */ /* 0x0003e8000c101114 */
[----:B------:R1:W-:Y:S04]  /*1f00*/  ST.E.U8 desc[UR22][R18.64+0xd], R37 ;  /* 0x00000d2512007985 */ /* 0x0003e8000c101116 */
[----:B------:R1:W-:Y:S04]  /*1f10*/  ST.E.U8 desc[UR24][R18.64+0xe], R39 ;  /* 0x00000e2712007985 */ /* 0x0003e8000c101118 */
[----:B------:R1:W-:Y:S04]  /*1f20*/  ST.E.U8 desc[UR26][R18.64+0xf], R41 ;  /* 0x00000f2912007985 */ /* 0x0003e8000c10111a */
[----:B------:R1:W-:Y:S01]  /*1f30*/  ST.E.U8 desc[UR28][R18.64+0x10], R43 ;  /* 0x0000102b12007985 */ /* 0x0003e2000c10111c */
[----:B------:R-:W-:Y:S05]  /*1f40*/  @P0 BRA `(.L_x_30) ;  /* 0xffffffe400080947 */ /* 0x000fea000383ffff */
[----:B------:R-:W-:Y:S05]  /*1f50*/  BSYNC.RECONVERGENT B7 ;  /* 0x0000000000077941 */ /* 0x000fea0003800200 */
.L_x_3:
[----:B------:R-:W0:Y:S01]  /*1f60*/  LDCU UR4, c[0x0][0x388] ;  /* 0x00007100ff0477ac */ /* 0x000e220008000800 */
[----:B------:R-:W-:Y:S02]  /*1f70*/  IMAD.MOV.U32 R25, RZ, RZ, RZ ;  /* 0x000000ffff197224 */ /* 0x000fe400078e00ff */
[----:B0-----:R-:W-:-:S05]  /*1f80*/  IMAD.U32 R0, RZ, RZ, UR4 ;  /* 0x00000004ff007e24 */ /* 0x001fca000f8e00ff */
[----:B------:R-:W-:-:S07]  /*1f90*/  LOP3.LUT R24, R0, 0x7ffffffe, RZ, 0xc0, !PT ;  /* 0x7ffffffe00187812 */ /* 0x000fce00078ec0ff */
.L_x_2:
[----:B------:R-:W-:-:S04]  /*1fa0*/  LOP3.LUT R0, R0, 0x1, RZ, 0xc0, !PT ;  /* 0x0000000100007812 */ /* 0x000fc800078ec0ff */
[----:B------:R-:W-:-:S13]  /*1fb0*/  ISETP.NE.U32.AND P0, PT, R0, 0x1, PT ;  /* 0x000000010000780c */ /* 0x000fda0003f05070 */
[----:B------:R-:W-:Y:S05]  /*1fc0*/  @P0 BRA `(.L_x_31) ;  /* 0x0000000c00900947 */ /* 0x000fea0003800000 */
[----:B-1----:R-:W1:Y:S01]  /*1fd0*/  LDC.64 R18, c[0x0][0x380] ;  /* 0x0000e000ff127b82 */ /* 0x002e620000000a00 */
[C---:B0-----:R-:W-:Y:S01]  /*1fe0*/  R2UR UR4, R28.reuse ;  /* 0x000000001c0472ca */ /* 0x041fe200000e0000 */
[----:B------:R-:W-:Y:S01]  /*1ff0*/  IMAD R3, R25, 0xc, RZ ;  /* 0x0000000c19037824 */ /* 0x000fe200078e02ff */
[C---:B------:R-:W-:Y:S02]  /*2000*/  R2UR UR5, R29.reuse ;  /* 0x000000001d0572ca */ /* 0x040fe400000e0000 */
[C---:B------:R-:W-:Y:S02]  /*2010*/  R2UR UR6, R28.reuse ;  /* 0x000000001c0672ca */ /* 0x040fe400000e0000 */
[C---:B------:R-:W-:Y:S02]  /*2020*/  R2UR UR7, R29.reuse ;  /* 0x000000001d0772ca */ /* 0x040fe400000e0000 */
[----:B------:R-:W-:Y:S02]  /*2030*/  R2UR UR8, R28 ;  /* 0x000000001c0872ca */ /* 0x000fe400000e0000 */
[----:B------:R-:W-:Y:S01]  /*2040*/  R2UR UR9, R29 ;  /* 0x000000001d0972ca */ /* 0x000fe200000e0000 */
[----:B-1----:R-:W-:-:S04]  /*2050*/  IMAD.WIDE.U32 R18, R24, 0xc, R18 ;  /* 0x0000000c18127825 */ /* 0x002fc800078e0012 */
[----:B------:R-:W-:-:S05]  /*2060*/  IMAD.IADD R19, R19, 0x1, R3 ;  /* 0x0000000113137824 */ /* 0x000fca00078e0203 */
[----:B------:R-:W2:Y:S01]  /*2070*/  LDG.E R8, desc[UR4][R18.64] ;  /* 0x0000000412087981 */ /* 0x000ea2000c1e1900 */
[----:B------:R-:W-:Y:S01]  /*2080*/  MOV R17, 0x0 ;  /* 0x0000000000117802 */ /* 0x000fe20000000f00 */
[----:B------:R-:W0:Y:S02]  /*2090*/  LDCU.64 UR4, c[0x4][0x38] ;  /* 0x01000700ff0477ac */ /* 0x000e240008000a00 */
[----:B------:R-:W2:Y:S04]  /*20a0*/  LDG.E R9, desc[UR6][R18.64+0x4] ;  /* 0x0000040612097981 */ /* 0x000ea8000c1e1900 */
[----:B------:R-:W3:Y:S01]  /*20b0*/  LDG.E R0, desc[UR8][R18.64+0x8] ;  /* 0x0000080812007981 */ /* 0x000ee2000c1e1900 */
[----:B------:R1:W4:Y:S01]  /*20c0*/  LDC.64 R10, c[0x4][R17] ;  /* 0x01000000110a7b82 */ /* 0x0003220000000a00 */
[----:B------:R-:W-:-:S02]  /*20d0*/  IMAD.MOV.U32 R6, RZ, RZ, R16 ;  /* 0x000000ffff067224 */ /* 0x000fc400078e0010 */
[----:B------:R-:W-:Y:S02]  /*20e0*/  IMAD.MOV.U32 R7, RZ, RZ, R2 ;  /* 0x000000ffff077224 */ /* 0x000fe400078e0002 */
[----:B0-----:R-:W-:Y:S02]  /*20f0*/  IMAD.U32 R4, RZ, RZ, UR4 ;  /* 0x00000004ff047e24 */ /* 0x001fe4000f8e00ff */
[----:B------:R-:W-:Y:S01]  /*2100*/  IMAD.U32 R5, RZ, RZ, UR5 ;  /* 0x00000005ff057e24 */ /* 0x000fe2000f8e00ff */
[----:B--2---:R1:W-:Y:S04]  /*2110*/  STL.64 [R1], R8 ;  /* 0x0000000801007387 */ /* 0x0043e80000100a00 */
[----:B---34-:R1:W-:Y:S02]  /*2120*/  STL [R1+0x8], R0 ;  /* 0x0000080001007387 */ /* 0x0183e40000100800 */
[----:B------:R-:W-:-:S07]  /*2130*/  LEPC R20, `(.L_x_32) ;  /* 0x000000001014794e */ /* 0x000fce0000000000 */
[----:B-1----:R-:W-:Y:S05]  /*2140*/  CALL.ABS.NOINC R10 ;  /* 0x000000000a007343 */ /* 0x002fea0003c00000 */
.L_x_32:
[----:B------:R-:W-:Y:S02]  /*2150*/  R2UR UR4, R28 ;  /* 0x000000001c0472ca */ /* 0x000fe400000e0000 */
[----:B------:R-:W-:-:S13]  /*2160*/  R2UR UR5, R29 ;  /* 0x000000001d0572ca */ /* 0x000fda00000e0000 */
[----:B------:R-:W2:Y:S02]  /*2170*/  LDG.E R0, desc[UR4][R18.64+0x8] ;  /* 0x0000080412007981 */ /* 0x000ea4000c1e1900 */
[----:B--2---:R-:W-:-:S13]  /*2180*/  ISETP.NE.AND P0, PT, R0, RZ, PT ;  /* 0x000000ff0000720c */ /* 0x004fda0003f05270 */
[----:B------:R-:W-:Y:S05]  /*2190*/  @!P0 BRA `(.L_x_33) ;  /* 0x0000000400748947 */ /* 0x000fea0003800000 */
[----:B------:R-:W-:-:S05]  /*21a0*/  IMAD.MOV.U32 R3, RZ, RZ, -0x1 ;  /* 0xffffffffff037424 */ /* 0x000fca00078e00ff */
[----:B------:R-:W-:-:S05]  /*21b0*/  VIADDMNMX.U32 R0, R0, R3, 0x2, PT ;  /* 0x0000000200007446 */ /* 0x000fca0003800003 */
[----:B------:R-:W-:-:S04]  /*21c0*/  IMAD.SHL.U32 R0, R0, 0x4, RZ ;  /* 0x0000000400007824 */ /* 0x000fc800078e00ff */
[----:B------:R-:W0:Y:S02]  /*21d0*/  LDC R4, c[0x2][R0+0x38] ;  /* 0x00800e0000047b82 */ /* 0x000e240000000800 */
[----:B0-----:R-:W-:-:S04]  /*21e0*/  SHF.R.S32.HI R5, RZ, 0x1f, R4 ;  /* 0x0000001fff057819 */ /* 0x001fc80000011404 */
.L_x_183:
[----:B------:R-:W-:Y:S05]  /*21f0*/  BRX R4 -0x2200                                            (*"BRANCH_TARGETS .L_x_184,.L_x_185,.L_x_186"*) ;  /* 0xffffffdc04807949 */ /* 0x000fea000383ffff */
.L_x_186:
[----:B------:R0:W1:Y:S01]  /*2200*/  LDC.64 R8, c[0x4][R17] ;  /* 0x0100000011087b82 */ /* 0x0000620000000a00 */
[----:B------:R-:W2:Y:S01]  /*2210*/  LDCU.64 UR4, c[0x4][0x58] ;  /* 0x01000b00ff0477ac */ /* 0x000ea20008000a00 */
[----:B------:R-:W-:Y:S01]  /*2220*/  CS2R R6, SRZ ;  /* 0x0000000000067805 */ /* 0x000fe2000001ff00 */
[----:B--2---:R-:W-:Y:S02]  /*2230*/  IMAD.U32 R4, RZ, RZ, UR4 ;  /* 0x00000004ff047e24 */ /* 0x004fe4000f8e00ff */
[----:B0-----:R-:W-:-:S07]  /*2240*/  IMAD.U32 R5, RZ, RZ, UR5 ;  /* 0x00000005ff057e24 */ /* 0x001fce000f8e00ff */
[----:B------:R-:W-:-:S07]  /*2250*/  LEPC R20, `(.L_x_34) ;  /* 0x000000001014794e */ /* 0x000fce0000000000 */
[----:B-1----:R-:W-:Y:S05]  /*2260*/  CALL.ABS.NOINC R8 ;  /* 0x0000000008007343 */ /* 0x002fea0003c00000 */
.L_x_34:
[----:B------:R-:W-:Y:S01]  /*2270*/  CS2R R22, SRZ ;  /* 0x0000000000167805 */ /* 0x000fe2000001ff00 */
[----:B------:R-:W-:Y:S06]  /*2280*/  BRA `(.L_x_35) ;  /* 0x0000000400b87947 */ /* 0x000fec0003800000 */
.L_x_185:
        /* <DEDUP_REMOVED lines=8> */
.L_x_36:
[----:B------:R-:W-:Y:S01]  /*2310*/  MOV R0, 0x8 ;  /* 0x0000000800007802 */ /* 0x000fe20000000f00 */
[----:B------:R-:W-:Y:S02]  /*2320*/  IMAD.MOV.U32 R4, RZ, RZ, 0x10 ;  /* 0x00000010ff047424 */ /* 0x000fe400078e00ff */
[----:B------:R-:W-:Y:S01]  /*2330*/  IMAD.MOV.U32 R5, RZ, RZ, RZ ;  /* 0x000000ffff057224 */ /* 0x000fe200078e00ff */
[----:B------:R0:W1:Y:S06]  /*2340*/  LDC.64 R6, c[0x4][R0] ;  /* 0x0100000000067b82 */ /* 0x00006c0000000a00 */
[----:B------:R-:W-:-:S07]  /*2350*/  LEPC R20, `(.L_x_37) ;  /* 0x000000001014794e */ /* 0x000fce0000000000 */
[----:B01----:R-:W-:Y:S05]  /*2360*/  CALL.ABS.NOINC R6 ;  /* 0x0000000006007343 */ /* 0x003fea0003c00000 */
.L_x_37:
        /* <DEDUP_REMOVED lines=25> */
.L_x_184:
        /* <DEDUP_REMOVED lines=8> */
.L_x_38:
[----:B------:R-:W-:Y:S01]  /*2580*/  MOV R0, 0x8 ;  /* 0x0000000800007802 */ /* 0x000fe20000000f00 */
[----:B------:R-:W-:Y:S02]  /*2590*/  IMAD.MOV.U32 R4, RZ, RZ, 0x10 ;  /* 0x00000010ff047424 */ /* 0x000fe400078e00ff */
[----:B------:R-:W-:Y:S01]  /*25a0*/  IMAD.MOV.U32 R5, RZ, RZ, RZ ;  /* 0x000000ffff057224 */ /* 0x000fe200078e00ff */
[----:B------:R0:W1:Y:S06]  /*25b0*/  LDC.64 R6, c[0x4][R0] ;  /* 0x0100000000067b82 */ /* 0x00006c0000000a00 */
[----:B------:R-:W-:-:S07]  /*25c0*/  LEPC R20, `(.L_x_39) ;  /* 0x000000001014794e */ /* 0x000fce0000000000 */
[----:B01----:R-:W-:Y:S05]  /*25d0*/  CALL.ABS.NOINC R6 ;  /* 0x0000000006007343 */ /* 0x003fea0003c00000 */
.L_x_39:
        /* <DEDUP_REMOVED lines=25> */
.L_x_33:
        /* <DEDUP_REMOVED lines=8> */
.L_x_40:
[----:B------:R-:W-:Y:S01]  /*27f0*/  MOV R0, 0x8 ;  /* 0x0000000800007802 */ /* 0x000fe20000000f00 */
[----:B------:R-:W-:Y:S02]  /*2800*/  IMAD.MOV.U32 R4, RZ, RZ, 0x10 ;  /* 0x00000010ff047424 */ /* 0x000fe400078e00ff */
[----:B------:R-:W-:Y:S01]  /*2810*/  IMAD.MOV.U32 R5, RZ, RZ, RZ ;  /* 0x000000ffff057224 */ /* 0x000fe200078e00ff */
[----:B------:R0:W1:Y:S06]  /*2820*/  LDC.64 R6, c[0x4][R0] ;  /* 0x0100000000067b82 */ /* 0x00006c0000000a00 */
[----:B------:R-:W-:-:S07]  /*2830*/  LEPC R20, `(.L_x_41) ;  /* 0x000000001014794e */ /* 0x000fce0000000000 */
[----:B01----:R-:W-:Y:S05]  /*2840*/  CALL.ABS.NOINC R6 ;  /* 0x0000000006007343 */ /* 0x003fea0003c00000 */
.L_x_41:
        /* <DEDUP_REMOVED lines=18> */
.L_x_35:
[----:B------:R-:W3:Y:S01]  /*2970*/  LDCU UR4, c[0x0][0x2f8] ;  /* 0x00005f00ff0477ac */ /* 0x000ee20008000800 */
[----:B------:R-:W-:Y:S01]  /*2980*/  IMAD.MOV.U32 R8, RZ, RZ, 0x10 ;  /* 0x00000010ff087424 */ /* 0x000fe200078e00ff */
[----:B012---:R-:W-:Y:S01]  /*2990*/  MOV R3, 0x0 ;  /* 0x0000000000037802 */ /* 0x007fe20000000f00 */
[----:B------:R-:W-:Y:S02]  /*29a0*/  IMAD.MOV.U32 R9, RZ, RZ, 0x0 ;  /* 0x00000000ff097424 */ /* 0x000fe400078e00ff */
[----:B------:R-:W-:Y:S01]  /*29b0*/  IMAD.MOV.U32 R6, RZ, RZ, R16 ;  /* 0x000000ffff067224 */ /* 0x000fe200078e0010 */
[----:B------:R0:W1:Y:S01]  /*29c0*/  LDC.64 R10, c[0x4][R3] ;  /* 0x01000000030a7b82 */ /* 0x0000620000000a00 */
[----:B------:R-:W-:Y:S02]  /*29d0*/  IMAD.MOV.U32 R7, RZ, RZ, R2 ;  /* 0x000000ffff077224 */ /* 0x000fe400078e0002 */
[----:B---3--:R-:W-:Y:S01]  /*29e0*/  VIADD R0, R16, -UR4 ;  /* 0x8000000410007c36 */ /* 0x008fe20008000000 */
[----:B------:R-:W2:Y:S04]  /*29f0*/  LDCU.64 UR4, c[0x4][0x60] ;  /* 0x01000c00ff0477ac */ /* 0x000ea80008000a00 */
[----:B------:R0:W-:Y:S01]  /*2a00*/  STL.64 [R0], R8 ;  /* 0x0000000800007387 */ /* 0x0001e20000100a00 */
[----:B--2---:R-:W-:-:S02]  /*2a10*/  IMAD.U32 R4, RZ, RZ, UR4 ;  /* 0x00000004ff047e24 */ /* 0x004fc4000f8e00ff */
[----:B0-----:R-:W-:-:S07]  /*2a20*/  IMAD.U32 R5, RZ, RZ, UR5 ;  /* 0x00000005ff057e24 */ /* 0x001fce000f8e00ff */
[----:B------:R-:W-:-:S07]  /*2a30*/  LEPC R20, `(.L_x_42) ;  /* 0x000000001014794e */ /* 0x000fce0000000000 */
[----:B-1----:R-:W-:Y:S05]  /*2a40*/  CALL.ABS.NOINC R10 ;  /* 0x000000000a007343 */ /* 0x002fea0003c00000 */
.L_x_42:
        /* <DEDUP_REMOVED lines=42> */
[----:B------:R-:W-:-:S04]  /*2cf0*/  LEA R4, P0, R24, R26, 0x4 ;  /* 0x0000001a18047211 */ /* 0x000fc800078020ff */
[----:B------:R-:W-:-:S05]  /*2d00*/  LEA.HI.X R5, R24, R27, R25, 0x4, P0 ;  /* 0x0000001b18057211 */ /* 0x000fca00000f2419 */
[----:B--2---:R2:W-:Y:S04]  /*2d10*/  ST.E.U8 desc[UR4][R4.64], R3 ;  /* 0x0000000304007985 */ /* 0x0045e8000c101104 */
[----:B---3--:R2:W-:Y:S04]  /*2d20*/  ST.E.U8 desc[UR6][R4.64+0x1], R7 ;  /* 0x0000010704007985 */ /* 0x0085e8000c101106 */
[----:B----4-:R2:W-:Y:S04]  /*2d30*/  ST.E.U8 desc[UR8][R4.64+0x2], R9 ;  /* 0x0000020904007985 */ /* 0x0105e8000c101108 */
[----:B-----5:R2:W-:Y:S04]  /*2d40*/  ST.E.U8 desc[UR4][R4.64+0x3], R11 ;  /* 0x0000030b04007985 */ /* 0x0205e8000c101104 */
[----:B------:R2:W-:Y:S04]  /*2d50*/  ST.E.U8 desc[UR6][R4.64+0x4], R13 ;  /* 0x0000040d04007985 */ /* 0x0005e8000c101106 */
        /* <DEDUP_REMOVED lines=10> */
[----:B------:R2:W-:Y:S02]  /*2e00*/  ST.E.U8 desc[UR28][R4.64+0xf], R43 ;  /* 0x00000f2b04007985 */ /* 0x0005e4000c10111c */
.L_x_31:
[----:B------:R-:W3:Y:S01]  /*2e10*/  LDCU UR4, c[0x0][0x388] ;  /* 0x00007100ff0477ac */ /* 0x000ee20008000800 */
[----:B------:R-:W-:Y:S01]  /*2e20*/  IMAD.MOV.U32 R24, RZ, RZ, RZ ;  /* 0x000000ffff187224 */ /* 0x000fe200078e00ff */
[----:B---3--:R-:W-:-:S09]  /*2e30*/  UISETP.GE.U32.AND UP0, UPT, UR4, 0x10, UPT ;  /* 0x000000100400788c */ /* 0x008fd2000bf06070 */
[----:B------:R-:W-:Y:S05]  /*2e40*/  BRA.U !UP0, `(.L_x_43) ;  /* 0x00000015088c7547 */ /* 0x000fea000b800000 */
[----:B------:R-:W-:Y:S01]  /*2e50*/  ULOP3.LUT UR4, UR4, 0x7ffffff0, URZ, 0xc0, !UPT ;  /* 0x7ffffff004047892 */ /* 0x000fe2000f8ec0ff */
[----:B------:R-:W-:Y:S01]  /*2e60*/  IADD3 R22, P0, PT, R26, 0x80, RZ ;  /* 0x000000801a167810 */ /* 0x000fe20007f1e0ff */
[----:B------:R-:W-:Y:S02]  /*2e70*/  BSSY.RECONVERGENT B7, `(.L_x_43) ;  /* 0x0000160000077945 */ /* 0x000fe40003800200 */
[----:B------:R-:W-:Y:S02]  /*2e80*/  UIADD3 UR5, UPT, UPT, -UR4, URZ, URZ ;  /* 0x000000ff04057290 */ /* 0x000fe4000fffe1ff */
[----:B------:R-:W-:Y:S02]  /*2e90*/  IMAD.X R23, RZ, RZ, R27, P0 ;  /* 0x000000ffff177224 */ /* 0x000fe400000e061b */
[----:B------:R-:W-:Y:S02]  /*2ea0*/  IMAD.U32 R24, RZ, RZ, UR4 ;  /* 0x00000004ff187e24 */ /* 0x000fe4000f8e00ff */
[----:B-1----:R-:W-:-:S07]  /*2eb0*/  IMAD.U32 R18, RZ, RZ, UR5 ;  /* 0x00000005ff127e24 */ /* 0x002fce000f8e00ff */
.L_x_76:
[----:B0-----:R-:W-:Y:S02]  /*2ec0*/  R2UR UR4, R28 ;  /* 0x000000001c0472ca */ /* 0x001fe400000e0000 */
[----:B------:R-:W-:-:S13]  /*2ed0*/  R2UR UR5, R29 ;  /* 0x000000001d0572ca */ /* 0x000fda00000e0000 */
[----:B--2---:R-:W2:Y:S04]  /*2ee0*/  LD.E.64 R6, desc[UR4][R22.64+-0x80] ;  /* 0xffff800416067980 */ /* 0x004ea8000c101b00 */
[----:B--2---:R-:W2:Y:S01]  /*2ef0*/  LD.E R6, desc[UR4][R6.64] ;  /* 0x0000000406067980 */ /* 0x004ea2000c101900 */
[----:B------:R-:W-:Y:S01]  /*2f00*/  VIADD R18, R18, 0x10 ;  /* 0x0000001012127836 */ /* 0x000fe20000000000 */
[----:B------:R-:W-:Y:S01]  /*2f10*/  IADD3 R4, P0, PT, R22, -0x80, RZ ;  /* 0xffffff8016047810 */ /* 0x000fe20007f1e0ff */
[----:B------:R-:W-:Y:S01]  /*2f20*/  BSSY.RECONVERGENT B6, `(.L_x_44) ;  /* 0x0000008000067945 */ /* 0x000fe20003800200 */
[----:B------:R-:W-:Y:S01]  /*2f30*/  MOV R20, 0x2fa0 ;  /* 0x00002fa000147802 */ /* 0x000fe20000000f00 */
[----:B------:R-:W-:Y:S01]  /*2f40*/  IMAD.MOV.U32 R21, RZ, RZ, 0x0 ;  /* 0x00000000ff157424 */ /* 0x000fe200078e00ff */
[----:B------:R-:W-:-:S02]  /*2f50*/  ISETP.NE.AND P1, PT, R18, RZ, PT ;  /* 0x000000ff1200720c */ /* 0x000fc40003f25270 */
[----:B------:R-:W-:Y:S02]  /*2f60*/  IADD3.X R5, PT, PT, R23, -0x1, RZ, P0, !PT ;  /* 0xffffffff17057810 */ /* 0x000fe400007fe4ff */
[----:B------:R-:W-:Y:S01]  /*2f70*/  P2R R25, PR, RZ, 0x2 ;  /* 0x00000002ff197803 */ /* 0x000fe20000000000 */
[----:B--2---:R0:W1:Y:S08]  /*2f80*/  LDC.64 R8, c[0x2][R6] ;  /* 0x0080000006087b82 */ /* 0x0040700000000a00 */
[----:B01----:R-:W-:Y:S05]  /*2f90*/  CALL.REL.NOINC R8 `(_Z6kernelP11PolygonInfoi) ;  /* 0xffffffd008187344 */ /* 0x003fea0003c3ffff */
[----:B------:R-:W-:Y:S05]  /*2fa0*/  BSYNC.RECONVERGENT B6 ;  /* 0x0000000000067941 */ /* 0x000fea0003800200 */
.L_x_44:
[----:B------:R-:W0:Y:S01]  /*2fb0*/  LDCU UR4, c[0x0][0x2f8] ;  /* 0x00005f00ff0477ac */ /* 0x000e220008000800 */
[----:B------:R-:W-:Y:S01]  /*2fc0*/  MOV R0, 0x0 ;  /* 0x0000000000007802 */ /* 0x000fe20000000f00 */
[----:B------:R-:W-:Y:S02]  /*2fd0*/  IMAD.MOV.U32 R6, RZ, RZ, R16 ;  /* 0x000000ffff067224 */ /* 0x000fe400078e0010 */
[----:B------:R-:W-:Y:S01]  /*2fe0*/  IMAD.MOV.U32 R7, RZ, RZ, R2 ;  /* 0x000000ffff077224 */ /* 0x000fe200078e0002 */
[----:B------:R1:W2:Y:S01]  /*2ff0*/  LDC.64 R8, c[0x4][R0] ;  /* 0x0100000000087b82 */ /* 0x0002a20000000a00 */
[----:B0-----:R-:W-:Y:S01]  /*3000*/  VIADD R19, R16, -UR4 ;  /* 0x8000000410137c36 */ /* 0x001fe20008000000 */
[----:B------:R-:W0:Y:S04]  /*3010*/  LDCU.64 UR4, c[0x4][0x68] ;  /* 0x01000d00ff0477ac */ /* 0x000e280008000a00 */
[----:B------:R3:W-:Y:S01]  /*3020*/  STL [R19], R4 ;  /* 0x0000000413007387 */ /* 0x0007e20000100800 */
[----:B0-----:R-:W-:-:S02]  /*3030*/  IMAD.U32 R5, RZ, RZ, UR5 ;  /* 0x00000005ff057e24 */ /* 0x001fc4000f8e00ff */
[----:B-1-3--:R-:W-:-:S07]  /*3040*/  IMAD.U32 R4, RZ, RZ, UR4 ;  /* 0x00000004ff047e24 */ /* 0x00afce000f8e00ff */
[----:B------:R-:W-:-:S07]  /*3050*/  LEPC R20, `(.L_x_45) ;  /* 0x000000001014794e */ /* 0x000fce0000000000 */
[----:B--2---:R-:W-:Y:S05]  /*3060*/  CALL.ABS.NOINC R8 ;  /* 0x0000000008007343 */ /* 0x004fea0003c00000 */
.L_x_45:
[----:B------:R-:W-:Y:S02]  /*3070*/  R2UR UR4, R28 ;  /* 0x000000001c0472ca */ /* 0x000fe400000e0000 */
[----:B------:R-:W-:-:S13]  /*3080*/  R2UR UR5, R29 ;  /* 0x000000001d0572ca */ /* 0x000fda00000e0000 */
[----:B------:R-:W2:Y:S04]  /*3090*/  LD.E.64 R6, desc[UR4][R22.64+-0x70] ;  /* 0xffff900416067980 */ /* 0x000ea8000c101b00 */
[----:B--2---:R-:W2:Y:S01]  /*30a0*/  LD.E R6, desc[UR4][R6.64] ;  /* 0x0000000406067980 */ /* 0x004ea2000c101900 */
[----:B------:R-:W-:Y:S01]  /*30b0*/  IADD3 R4, P0, PT, R22, -0x70, RZ ;  /* 0xffffff9016047810 */ /* 0x000fe20007f1e0ff */
[----:B------:R-:W-:Y:S01]  /*30c0*/  BSSY.RECONVERGENT B6, `(.L_x_46) ;  /* 0x0000006000067945 */ /* 0x000fe20003800200 */
[----:B------:R-:W-:Y:S01]  /*30d0*/  MOV R20, 0x3120 ;  /* 0x0000312000147802 */ /* 0x000fe20000000f00 */
[----:B------:R-:W-:Y:S01]  /*30e0*/  IMAD.MOV.U32 R21, RZ, RZ, 0x0 ;  /* 0x00000000ff157424 */ /* 0x000fe200078e00ff */
[----:B------:R-:W-:Y:S01]  /*30f0*/  IADD3.X R5, PT, PT, R23, -0x1, RZ, P0, !PT ;  /* 0xffffffff17057810 */ /* 0x000fe200007fe4ff */
[----:B--2---:R0:W1:Y:S08]  /*3100*/  LDC.64 R8, c[0x2][R6] ;  /* 0x0080000006087b82 */ /* 0x0040700000000a00 */
[----:B01----:R-:W-:Y:S05]  /*3110*/  CALL.REL.NOINC R8 `(_Z6kernelP11PolygonInfoi) ;  /* 0xffffffcc08b87344 */ /* 0x003fea0003c3ffff */
[----:B------:R-:W-:Y:S05]  /*3120*/  BSYNC.RECONVERGENT B6 ;  /* 0x0000000000067941 */ /* 0x000fea0003800200 */
.L_x_46:
[----:B------:R-:W-:Y:S01]  /*3130*/  MOV R17, 0x0 ;  /* 0x0000000000117802 */ /* 0x000fe20000000f00 */
[----:B------:R-:W0:Y:S01]  /*3140*/  LDCU.64 UR4, c[0x4][0x68] ;  /* 0x01000d00ff0477ac */ /* 0x000e220008000a00 */
[----:B------:R0:W-:Y:S01]  /*3150*/  STL [R19], R4 ;  /* 0x0000000413007387 */ /* 0x0001e20000100800 */
[----:B------:R-:W-:Y:S01]  /*3160*/  IMAD.MOV.U32 R6, RZ, RZ, R16 ;  /* 0x000000ffff067224 */ /* 0x000fe200078e0010 */
[----:B------:R1:W2:Y:S01]  /*3170*/  LDC.64 R8, c[0x4][R17] ;  /* 0x0100000011087b82 */ /* 0x0002a20000000a00 */
[----:B------:R-:W-:Y:S02]  /*3180*/  IMAD.MOV.U32 R7, RZ, RZ, R2 ;  /* 0x000000ffff077224 */ /* 0x000fe400078e0002 */
[----:B0-----:R-:W-:Y:S02]  /*3190*/  IMAD.U32 R4, RZ, RZ, UR4 ;  /* 0x00000004ff047e24 */ /* 0x001fe4000f8e00ff */
[----:B-1----:R-:W-:-:S07]  /*31a0*/  IMAD.U32 R5, RZ, RZ, UR5 ;  /* 0x00000005ff057e24 */ /* 0x002fce000f8e00ff */
[----:B------:R-:W-:-:S07]  /*31b0*/  LEPC R20, `(.L_x_47) ;  /* 0x000000001014794e */ /* 0x000fce0000000000 */
[----:B--2---:R-:W-:Y:S05]  /*31c0*/  CALL.ABS.NOINC R8 ;  /* 0x0000000008007343 */ /* 0x004fea0003c00000 */
.L_x_47:
        /* <DEDUP_REMOVED lines=12> */
.L_x_48:
[----:B------:R0:W1:Y:S01]  /*3290*/  LDC.64 R8, c[0x4][R17] ;  /* 0x0100000011087b82 */ /* 0x0000620000000a00 */
[----:B------:R-:W2:Y:S01]  /*32a0*/  LDCU.64 UR4, c[0x4][0x68] ;  /* 0x01000d00ff0477ac */ /* 0x000ea20008000a00 */
[----:B------:R2:W-:Y:S01]  /*32b0*/  STL [R19], R4 ;  /* 0x0000000413007387 */ /* 0x0005e20000100800 */
[----:B------:R-:W-:Y:S02]  /*32c0*/  IMAD.MOV.U32 R6, RZ, RZ, R16 ;  /* 0x000000ffff067224 */ /* 0x000fe400078e0010 */
[----:B------:R-:W-:Y:S02]  /*32d0*/  IMAD.MOV.U32 R7, RZ, RZ, R2 ;  /* 0x000000ffff077224 */ /* 0x000fe400078e0002 */
[----:B--2---:R-:W-:Y:S02]  /*32e0*/  IMAD.U32 R4, RZ, RZ, UR4 ;  /* 0x00000004ff047e24 */ /* 0x004fe4000f8e00ff */
[----:B0-----:R-:W-:-:S07]  /*32f0*/  IMAD.U32 R5, RZ, RZ, UR5 ;  /* 0x00000005ff057e24 */ /* 0x001fce000f8e00ff */
[----:B------:R-:W-:-:S07]  /*3300*/  LEPC R20, `(.L_x_49) ;  /* 0x000000001014794e */ /* 0x000fce0000000000 */
[----:B-1----:R-:W-:Y:S05]  /*3310*/  CALL.ABS.NOINC R8 ;  /* 0x0000000008007343 */ /* 0x002fea0003c00000 */
.L_x_49:
        /* <DEDUP_REMOVED lines=12> */
.L_x_50:
        /* <DEDUP_REMOVED lines=9> */
.L_x_51:
        /* <DEDUP_REMOVED lines=12> */
.L_x_52:
        /* <DEDUP_REMOVED lines=9> */
.L_x_53:
        /* <DEDUP_REMOVED lines=12> */
.L_x_54:
        /* <DEDUP_REMOVED lines=9> */
.L_x_55:
        /* <DEDUP_REMOVED lines=12> */
.L_x_56:
        /* <DEDUP_REMOVED lines=9> */
.L_x_57:
        /* <DEDUP_REMOVED lines=12> */
.L_x_58:
        /* <DEDUP_REMOVED lines=9> */
.L_x_59:
[----:B------:R-:W-:Y:S02]  /*39b0*/  R2UR UR4, R28 ;  /* 0x000000001c0472ca */ /* 0x000fe400000e0000 */
[----:B------:R-:W-:-:S13]  /*39c0*/  R2UR UR5, R29 ;  /* 0x000000001d0572ca */ /* 0x000fda00000e0000 */
[----:B------:R-:W2:Y:S04]  /*39d0*/  LD.E.64 R6, desc[UR4][R22.64] ;  /* 0x0000000416067980 */ /* 0x000ea8000c101b00 */
[----:B--2---:R-:W2:Y:S01]  /*39e0*/  LD.E R6, desc[UR4][R6.64] ;  /* 0x0000000406067980 */ /* 0x004ea2000c101900 */
[----:B------:R-:W-:Y:S01]  /*39f0*/  BSSY.RECONVERGENT B6, `(.L_x_60) ;  /* 0x0000007000067945 */ /* 0x000fe20003800200 */
[----:B------:R-:W-:Y:S01]  /*3a00*/  IMAD.MOV.U32 R4, RZ, RZ, R22 ;  /* 0x000000ffff047224 */ /* 0x000fe200078e0016 */
[----:B------:R-:W-:Y:S01]  /*3a10*/  MOV R20, 0x3a60 ;  /* 0x00003a6000147802 */ /* 0x000fe20000000f00 */
[----:B------:R-:W-:Y:S02]  /*3a20*/  IMAD.MOV.U32 R5, RZ, RZ, R23 ;  /* 0x000000ffff057224 */ /* 0x000fe400078e0017 */
[----:B------:R-:W-:Y:S01]  /*3a30*/  IMAD.MOV.U32 R21, RZ, RZ, 0x0 ;  /* 0x00000000ff157424 */ /* 0x000fe200078e00ff */
[----:B--2---:R0:W1:Y:S06]  /*3a40*/  LDC.64 R8, c[0x2][R6] ;  /* 0x0080000006087b82 */ /* 0x00406c0000000a00 */
[----:B01----:R-:W-:Y:S05]  /*3a50*/  CALL.REL.NOINC R8 `(_Z6kernelP11PolygonInfoi) ;  /* 0xffffffc408687344 */ /* 0x003fea0003c3ffff */
[----:B------:R-:W-:Y:S05]  /*3a60*/  BSYNC.RECONVERGENT B6 ;  /* 0x0000000000067941 */ /* 0x000fea0003800200 */
.L_x_60:
        /* <DEDUP_REMOVED lines=9> */
.L_x_61:
[----:B------:R-:W-:Y:S02]  /*3b00*/  R2UR UR4, R28 ;  /* 0x000000001c0472ca */ /* 0x000fe400000e0000 */
[----:B------:R-:W-:-:S13]  /*3b10*/  R2UR UR5, R29 ;  /* 0x000000001d0572ca */ /* 0x000fda00000e0000 */
[----:B------:R-:W2:Y:S04]  /*3b20*/  LD.E.64 R6, desc[UR4][R22.64+0x10] ;  /* 0x0000100416067980 */ /* 0x000ea8000c101b00 */
[----:B--2---:R-:W2:Y:S01]  /*3b30*/  LD.E R6, desc[UR4][R6.64] ;  /* 0x0000000406067980 */ /* 0x004ea2000c101900 */
[----:B------:R-:W-:Y:S01]  /*3b40*/  IADD3 R4, P0, PT, R22, 0x10, RZ ;  /* 0x0000001016047810 */ /* 0x000fe20007f1e0ff */
[----:B------:R-:W-:Y:S01]  /*3b50*/  BSSY.RECONVERGENT B6, `(.L_x_62) ;  /* 0x0000006000067945 */ /* 0x000fe20003800200 */
[----:B------:R-:W-:Y:S01]  /*3b60*/  MOV R20, 0x3bb0 ;  /* 0x00003bb000147802 */ /* 0x000fe20000000f00 */
[----:B------:R-:W-:Y:S02]  /*3b70*/  IMAD.MOV.U32 R21, RZ, RZ, 0x0 ;  /* 0x00000000ff157424 */ /* 0x000fe400078e00ff */
[----:B------:R-:W-:Y:S01]  /*3b80*/  IMAD.X R5, RZ, RZ, R23, P0 ;  /* 0x000000ffff057224 */ /* 0x000fe200000e0617 */
[----:B--2---:R0:W1:Y:S07]  /*3b90*/  LDC.64 R8, c[0x2][R6] ;  /* 0x0080000006087b82 */ /* 0x00406e0000000a00 */
[----:B01----:R-:W-:Y:S05]  /*3ba0*/  CALL.REL.NOINC R8 `(_Z6kernelP11PolygonInfoi) ;  /* 0xffffffc408147344 */ /* 0x003fea0003c3ffff */
[----:B------:R-:W-:Y:S05]  /*3bb0*/  BSYNC.RECONVERGENT B6 ;  /* 0x0000000000067941 */ /* 0x000fea0003800200 */
.L_x_62:
        /* <DEDUP_REMOVED lines=9> */
.L_x_63:
        /* <DEDUP_REMOVED lines=12> */
.L_x_64:
        /* <DEDUP_REMOVED lines=9> */
.L_x_65:
        /* <DEDUP_REMOVED lines=12> */
.L_x_66:
        /* <DEDUP_REMOVED lines=9> */
.L_x_67:
        /* <DEDUP_REMOVED lines=12> */
.L_x_68:
        /* <DEDUP_REMOVED lines=9> */
.L_x_69:
        /* <DEDUP_REMOVED lines=12> */
.L_x_70:
        /* <DEDUP_REMOVED lines=9> */
.L_x_71:
        /* <DEDUP_REMOVED lines=12> */
.L_x_72:
        /* <DEDUP_REMOVED lines=9> */
.L_x_73:
        /* <DEDUP_REMOVED lines=12> */
.L_x_74:
        /* <DEDUP_REMOVED lines=9> */
.L_x_75:
[----:B------:R-:W-:Y:S02]  /*4430*/  ISETP.NE.AND P6, PT, R25, RZ, PT ;  /* 0x000000ff1900720c */ /* 0x000fe40003fc5270 */
[----:B------:R-:W-:-:S05]  /*4440*/  IADD3 R22, P0, PT, R22, 0x100, RZ ;  /* 0x0000010016167810 */ /* 0x000fca0007f1e0ff */
[----:B------:R-:W-:-:S06]  /*4450*/  IMAD.X R23, RZ, RZ, R23, P0 ;  /* 0x000000ffff177224 */ /* 0x000fcc00000e0617 */
[----:B------:R-:W-:Y:S05]  /*4460*/  @P6 BRA `(.L_x_76) ;  /* 0xffffffe800946947 */ /* 0x000fea000383ffff */
[----:B------:R-:W-:Y:S05]  /*4470*/  BSYNC.RECONVERGENT B7 ;  /* 0x0000000000077941 */ /* 0x000fea0003800200 */
.L_x_43:
[----:B-1----:R-:W1:Y:S02]  /*4480*/  LDC R18, c[0x0][0x388] ;  /* 0x0000e200ff127b82 */ /* 0x002e640000000800 */
[----:B-1----:R-:W-:-:S13]  /*4490*/  LOP3.LUT P0, R0, R18, 0xf, RZ, 0xc0, !PT ;  /* 0x0000000f12007812 */ /* 0x002fda000780c0ff */
[----:B------:R-:W-:Y:S05]  /*44a0*/  @!P0 EXIT ;  /* 0x000000000000894d */ /* 0x000fea0003800000 */
[----:B------:R-:W-:Y:S02]  /*44b0*/  ISETP.GE.U32.AND P0, PT, R0, 0x8, PT ;  /* 0x000000080000780c */ /* 0x000fe40003f06070 */
[----:B------:R-:W-:-:S11]  /*44c0*/  LOP3.LUT R18, R18, 0x7, RZ, 0xc0, !PT ;  /* 0x0000000712127812 */ /* 0x000fd600078ec0ff */
[----:B------:R-:W-:Y:S05]  /*44d0*/  @!P0 BRA `(.L_x_77) ;  /* 0x0000000800ac8947 */ /* 0x000fea0003800000 */
[----:B0-----:R-:W-:Y:S01]  /*44e0*/  R2UR UR4, R28 ;  /* 0x000000001c0472ca */ /* 0x001fe200000e0000 */
[----:B------:R-:W-:Y:S01]  /*44f0*/  IMAD.WIDE.U32 R22, R24, 0x10, R26 ;  /* 0x0000001018167825 */ /* 0x000fe200078e001a */
[----:B------:R-:W-:-:S13]  /*4500*/  R2UR UR5, R29 ;  /* 0x000000001d0572ca */ /* 0x000fda00000e0000 */
[----:B--2---:R-:W2:Y:S04]  /*4510*/  LD.E.64 R6, desc[UR4][R22.64] ;  /* 0x0000000416067980 */ /* 0x004ea8000c101b00 */
        /* <DEDUP_REMOVED lines=9> */
.L_x_78:
        /* <DEDUP_REMOVED lines=10> */
.L_x_79:
        /* <DEDUP_REMOVED lines=12> */
.L_x_80:
        /* <DEDUP_REMOVED lines=9> */
.L_x_81:
        /* <DEDUP_REMOVED lines=12> */
.L_x_82:
        /* <DEDUP_REMOVED lines=9> */
.L_x_83:
        /* <DEDUP_REMOVED lines=12> */
.L_x_84:
        /* <DEDUP_REMOVED lines=9> */
.L_x_85:
        /* <DEDUP_REMOVED lines=12> */
.L_x_86:
        /* <DEDUP_REMOVED lines=9> */
.L_x_87:
        /* <DEDUP_REMOVED lines=12> */
.L_x_88:
        /* <DEDUP_REMOVED lines=9> */
.L_x_89:
        /* <DEDUP_REMOVED lines=12> */
.L_x_90:
        /* <DEDUP_REMOVED lines=9> */
.L_x_91:
        /* <DEDUP_REMOVED lines=12> */
.L_x_92:
        /* <DEDUP_REMOVED lines=9> */
.L_x_93:
[----:B------:R-:W-:-:S07]  /*4f80*/  VIADD R24, R24, 0x8 ;  /* 0x0000000818187836 */ /* 0x000fce0000000000 */
.L_x_77:
[----:B------:R-:W-:-:S13]  /*4f90*/  ISETP.NE.AND P0, PT, R18, RZ, PT ;  /* 0x000000ff1200720c */ /* 0x000fda0003f05270 */
[----:B------:R-:W-:Y:S05]  /*4fa0*/  @!P0 EXIT ;  /* 0x000000000000894d */ /* 0x000fea0003800000 */
[----:B------:R-:W1:Y:S01]  /*4fb0*/  LDC R0, c[0x0][0x388] ;  /* 0x0000e200ff007b82 */ /* 0x000e620000000800 */
[----:B------:R-:W-:Y:S02]  /*4fc0*/  ISETP.GE.U32.AND P0, PT, R18, 0x4, PT ;  /* 0x000000041200780c */ /* 0x000fe40003f06070 */
[----:B-1----:R-:W-:-:S11]  /*4fd0*/  LOP3.LUT R18, R0, 0x3, RZ, 0xc0, !PT ;  /* 0x0000000300127812 */ /* 0x002fd600078ec0ff */
        /* <DEDUP_REMOVED lines=14> */
.L_x_95:
        /* <DEDUP_REMOVED lines=10> */
.L_x_96:
        /* <DEDUP_REMOVED lines=12> */
.L_x_97:
        /* <DEDUP_REMOVED lines=9> */
.L_x_98:
        /* <DEDUP_REMOVED lines=12> */
.L_x_99:
        /* <DEDUP_REMOVED lines=9> */
.L_x_100:
        /* <DEDUP_REMOVED lines=12> */
.L_x_101:
        /* <DEDUP_REMOVED lines=9> */
.L_x_102:
[----:B------:R-:W-:-:S07]  /*5550*/  VIADD R24, R24, 0x4 ;  /* 0x0000000418187836 */ /* 0x000fce0000000000 */
.L_x_94:
[----:B------:R-:W-:-:S13]  /*5560*/  ISETP.NE.AND P0, PT, R18, RZ, PT ;  /* 0x000000ff1200720c */ /* 0x000fda0003f05270 */
[----:B------:R-:W-:Y:S05]  /*5570*/  @!P0 EXIT ;  /* 0x000000000000894d */ /* 0x000fea0003800000 */
[----:B------:R-:W-:-:S04]  /*5580*/  IMAD.WIDE.U32 R24, R24, 0x10, R26 ;  /* 0x0000001018187825 */ /* 0x000fc800078e001a */
[----:B--2---:R-:W-:Y:S02]  /*5590*/  IMAD.MOV R19, RZ, RZ, -R18 ;  /* 0x000000ffff137224 */ /* 0x004fe400078e0a12 */
[----:B------:R-:W-:Y:S02]  /*55a0*/  IMAD.MOV.U32 R18, RZ, RZ, R24 ;  /* 0x000000ffff127224 */ /* 0x000fe400078e0018 */
[----:B------:R-:W-:-:S07]  /*55b0*/  IMAD.MOV.U32 R17, RZ, RZ, R25 ;  /* 0x000000ffff117224 */ /* 0x000fce00078e0019 */
.L_x_105:
[----:B0-----:R-:W-:Y:S01]  /*55c0*/  R2UR UR4, R28 ;  /* 0x000000001c0472ca */ /* 0x001fe200000e0000 */
[----:B------:R-:W-:Y:S01]  /*55d0*/  IMAD.MOV.U32 R8, RZ, RZ, R18 ;  /* 0x000000ffff087224 */ /* 0x000fe200078e0012 */
[----:B------:R-:W-:Y:S01]  /*55e0*/  R2UR UR5, R29 ;  /* 0x000000001d0572ca */ /* 0x000fe200000e0000 */
[----:B------:R-:W-:-:S12]  /*55f0*/  IMAD.MOV.U32 R9, RZ, RZ, R17 ;  /* 0x000000ffff097224 */ /* 0x000fd800078e0011 */
[----:B------:R-:W2:Y:S04]  /*5600*/  LD.E.64 R6, desc[UR4][R8.64] ;  /* 0x0000000408067980 */ /* 0x000ea8000c101b00 */
[----:B--2---:R-:W2:Y:S01]  /*5610*/  LD.E R6, desc[UR4][R6.64] ;  /* 0x0000000406067980 */ /* 0x004ea2000c101900 */
[----:B------:R-:W-:Y:S01]  /*5620*/  VIADD R19, R19, 0x1 ;  /* 0x0000000113137836 */ /* 0x000fe20000000000 */
[----:B------:R-:W-:Y:S01]  /*5630*/  BSSY.RECONVERGENT B6, `(.L_x_103) ;  /* 0x0000009000067945 */ /* 0x000fe20003800200 */
[----:B------:R-:W-:Y:S01]  /*5640*/  IMAD.MOV.U32 R4, RZ, RZ, R18 ;  /* 0x000000ffff047224 */ /* 0x000fe200078e0012 */
[----:B------:R-:W-:Y:S01]  /*5650*/  MOV R20, 0x56c0 ;  /* 0x000056c000147802 */ /* 0x000fe20000000f00 */
[----:B------:R-:W-:Y:S01]  /*5660*/  IMAD.MOV.U32 R5, RZ, RZ, R17 ;  /* 0x000000ffff057224 */ /* 0x000fe200078e0011 */
[----:B------:R-:W-:Y:S01]  /*5670*/  ISETP.NE.AND P0, PT, R19, RZ, PT ;  /* 0x000000ff1300720c */ /* 0x000fe20003f05270 */
[----:B------:R-:W-:-:S03]  /*5680*/  IMAD.MOV.U32 R21, RZ, RZ, 0x0 ;  /* 0x00000000ff157424 */ /* 0x000fc600078e00ff */
[----:B------:R-:W-:Y:S01]  /*5690*/  P2R R22, PR, RZ, 0x1 ;  /* 0x00000001ff167803 */ /* 0x000fe20000000000 */
[----:B--2---:R0:W1:Y:S08]  /*56a0*/  LDC.64 R10, c[0x2][R6] ;  /* 0x00800000060a7b82 */ /* 0x0040700000000a00 */
[----:B01----:R-:W-:Y:S05]  /*56b0*/  CALL.REL.NOINC R10 `(_Z6kernelP11PolygonInfoi) ;  /* 0xffffffa80a507344 */ /* 0x003fea0003c3ffff */
[----:B------:R-:W-:Y:S05]  /*56c0*/  BSYNC.RECONVERGENT B6 ;  /* 0x0000000000067941 */ /* 0x000fea0003800200 */
.L_x_103:
        /* <DEDUP_REMOVED lines=10> */
.L_x_104:
[----:B------:R-:W-:Y:S02]  /*5770*/  ISETP.NE.AND P6, PT, R22, RZ, PT ;  /* 0x000000ff1600720c */ /* 0x000fe40003fc5270 */
[----:B------:R-:W-:-:S05]  /*5780*/  IADD3 R18, P0, PT, R18, 0x10, RZ ;  /* 0x0000001012127810 */ /* 0x000fca0007f1e0ff */
[----:B------:R-:W-:-:S06]  /*5790*/  IMAD.X R17, RZ, RZ, R17, P0 ;  /* 0x000000ffff117224 */ /* 0x000fcc00000e0611 */
[----:B------:R-:W-:Y:S05]  /*57a0*/  @P6 BRA `(.L_x_105) ;  /* 0xfffffffc00846947 */ /* 0x000fea000383ffff */
[----:B------:R-:W-:Y:S05]  /*57b0*/  EXIT ;  /* 0x000000000000794d */ /* 0x000fea0003800000 */
        .type           $_Z6kernelP11PolygonInfoi$_ZN7Polygon4areaEv,@function
        .size           $_Z6kernelP11PolygonInfoi$_ZN7Polygon4areaEv,($_Z6kernelP11PolygonInfoi$_ZN7Polygon8get_infoEv - $_Z6kernelP11PolygonInfoi$_ZN7Polygon4areaEv)
$_Z6kernelP11PolygonInfoi$_ZN7Polygon4areaEv:
[----:B------:R-:W-:-:S05]  /*57c0*/  VIADD R1, R1, 0xffffffd0 ;  /* 0xffffffd001017836 */ /* 0x000fca0000000000 */
[----:B------:R-:W-:Y:S04]  /*57d0*/  STL [R1+0x28], R25 ;  /* 0x0000281901007387 */ /* 0x000fe80000100800 */
[----:B------:R-:W-:Y:S04]  /*57e0*/  STL [R1+0x24], R24 ;  /* 0x0000241801007387 */ /* 0x000fe80000100800 */
[----:B------:R-:W-:Y:S04]  /*57f0*/  STL [R1+0x20], R23 ;  /* 0x0000201701007387 */ /* 0x000fe80000100800 */
[----:B------:R-:W-:Y:S04]  /*5800*/  STL [R1+0x1c], R22 ;  /* 0x00001c1601007387 */ /* 0x000fe80000100800 */
[----:B------:R-:W-:Y:S04]  /*5810*/  STL [R1+0x10], R17 ;  /* 0x0000101101007387 */ /* 0x000fe80000100800 */
[----:B------:R-:W-:Y:S04]  /*5820*/  STL [R1+0xc], R16 ;  /* 0x00000c1001007387 */ /* 0x000fe80000100800 */
[----:B------:R-:W-:Y:S04]  /*5830*/  STL [R1+0x8], R2 ;  /* 0x0000080201007387 */ /* 0x000fe80000100800 */
[----:B------:R0:W-:Y:S04]  /*5840*/  STL [R1+0x18], R19 ;  /* 0x0000181301007387 */ /* 0x0001e80000100800 */
[----:B------:R1:W-:Y:S01]  /*5850*/  STL [R1+0x14], R18 ;  /* 0x0000141201007387 */ /* 0x0003e20000100800 */
[----:B0-----:R-:W-:-:S02]  /*5860*/  IMAD.MOV.U32 R19, RZ, RZ, R5 ;  /* 0x000000ffff137224 */ /* 0x001fc400078e0005 */
[----:B-1----:R-:W-:Y:S01]  /*5870*/  IMAD.MOV.U32 R18, RZ, RZ, R4 ;  /* 0x000000ffff127224 */ /* 0x002fe200078e0004 */
[----:B------:R-:W-:Y:S01]  /*5880*/  MOV R2, 0x0 ;  /* 0x0000000000027802 */ /* 0x000fe20000000f00 */
[----:B------:R-:W0:Y:S01]  /*5890*/  LDCU UR4, c[0x0][0x2f8] ;  /* 0x00005f00ff0477ac */ /* 0x000e220008000800 */
[----:B------:R-:W1:Y:S01]  /*58a0*/  LDC.64 R24, c[0x0][0x358] ;  /* 0x0000d600ff187b82 */ /* 0x000e620000000a00 */
[----:B------:R-:W-:Y:S01]  /*58b0*/  CS2R R6, SRZ ;  /* 0x0000000000067805 */ /* 0x000fe2000001ff00 */
[----:B------:R-:W2:Y:S01]  /*58c0*/  LDCU.64 UR6, c[0x4][0x70] ;  /* 0x01000e00ff0677ac */ /* 0x000ea20008000a00 */
[----:B------:R-:W3:Y:S05]  /*58d0*/  LDCU UR5, c[0x0][0x2fc] ;  /* 0x00005f80ff0577ac */ /* 0x000eea0008000800 */
[----:B------:R4:W1:Y:S01]  /*58e0*/  LDC.64 R8, c[0x4][R2] ;  /* 0x0100000002087b82 */ /* 0x0008620000000a00 */
[----:B0-----:R-:W-:Y:S01]  /*58f0*/  IADD3 R16, P0, PT, R1, UR4, RZ ;  /* 0x0000000401107c10 */ /* 0x001fe2000ff1e0ff */
[----:B--2---:R-:W-:-:S02]  /*5900*/  IMAD.U32 R4, RZ, RZ, UR6 ;  /* 0x00000006ff047e24 */ /* 0x004fc4000f8e00ff */
[----:B------:R-:W-:Y:S02]  /*5910*/  IMAD.U32 R5, RZ, RZ, UR7 ;  /* 0x00000007ff057e24 */ /* 0x000fe4000f8e00ff */
[----:B---3--:R-:W-:Y:S02]  /*5920*/  IMAD.X R17, RZ, RZ, UR5, P0 ;  /* 0x00000005ff117e24 */ /* 0x008fe400080e06ff */
[----:B------:R-:W-:Y:S02]  /*5930*/  IMAD.MOV.U32 R22, RZ, RZ, R20 ;  /* 0x000000ffff167224 */ /* 0x000fe400078e0014 */
[----:B----4-:R-:W-:-:S07]  /*5940*/  IMAD.MOV.U32 R23, RZ, RZ, R21 ;  /* 0x000000ffff177224 */ /* 0x010fce00078e0015 */
[----:B------:R-:W-:-:S07]  /*5950*/  LEPC R20, `(.L_x_106) ;  /* 0x000000001014794e */ /* 0x000fce0000000000 */
[----:B-1----:R-:W-:Y:S05]  /*5960*/  CALL.ABS.NOINC R8 ;  /* 0x0000000008007343 */ /* 0x002fea0003c00000 */
.L_x_106:
[----:B------:R-:W-:Y:S01]  /*5970*/  R2UR UR4, R24 ;  /* 0x00000000180472ca */ /* 0x000fe200000e0000 */
[----:B------:R-:W-:Y:S01]  /*5980*/  IMAD.MOV.U32 R20, RZ, RZ, R22 ;  /* 0x000000ffff147224 */ /* 0x000fe200078e0016 */
[----:B------:R-:W-:Y:S01]  /*5990*/  R2UR UR5, R25 ;  /* 0x00000000190572ca */ /* 0x000fe200000e0000 */
[----:B------:R-:W-:-:S12]  /*59a0*/  IMAD.MOV.U32 R21, RZ, RZ, R23 ;  /* 0x000000ffff157224 */ /* 0x000fd800078e0017 */
[----:B------:R-:W2:Y:S01]  /*59b0*/  LD.E.64 R8, desc[UR4][R18.64+0x8] ;  /* 0x0000080412087980 */ /* 0x000ea2000c101b00 */
[----:B------:R-:W0:Y:S01]  /*59c0*/  LDC.64 R2, c[0x4][R2] ;  /* 0x0100000002027b82 */ /* 0x000e220000000a00 */
[----:B------:R-:W1:Y:S01]  /*59d0*/  LDCU.64 UR4, c[0x4][0x78] ;  /* 0x01000f00ff0477ac */ /* 0x000e620008000a00 */
[----:B------:R-:W-:Y:S02]  /*59e0*/  IMAD.MOV.U32 R6, RZ, RZ, R16 ;  /* 0x000000ffff067224 */ /* 0x000fe400078e0010 */
[----:B------:R-:W-:Y:S02]  /*59f0*/  IMAD.MOV.U32 R7, RZ, RZ, R17 ;  /* 0x000000ffff077224 */ /* 0x000fe400078e0011 */
[----:B-1----:R-:W-:Y:S02]  /*5a00*/  IMAD.U32 R4, RZ, RZ, UR4 ;  /* 0x00000004ff047e24 */ /* 0x002fe4000f8e00ff */
[----:B------:R-:W-:Y:S01]  /*5a10*/  IMAD.U32 R5, RZ, RZ, UR5 ;  /* 0x00000005ff057e24 */ /* 0x000fe2000f8e00ff */
[----:B--2---:R1:W-:Y:S01]  /*5a20*/  STL.64 [R1], R8 ;  /* 0x0000000801007387 */ /* 0x0043e20000100a00 */
[----:B------:R-:W-:-:S02]  /*5a30*/  IMAD.MOV.U32 R16, RZ, RZ, R20 ;  /* 0x000000ffff107224 */ /* 0x000fc400078e0014 */
[----:B0-----:R-:W-:-:S07]  /*5a40*/  IMAD.MOV.U32 R17, RZ, RZ, R21 ;  /* 0x000000ffff117224 */ /* 0x001fce00078e0015 */
[----:B------:R-:W-:-:S07]  /*5a50*/  LEPC R20, `(.L_x_107) ;  /* 0x000000001014794e */ /* 0x000fce0000000000 */
[----:B-1----:R-:W-:Y:S05]  /*5a60*/  CALL.ABS.NOINC R2 ;  /* 0x0000000002007343 */ /* 0x002fea0003c00000 */
.L_x_107:
[----:B------:R-:W-:Y:S01]  /*5a70*/  IMAD.MOV.U32 R20, RZ, RZ, R16 ;  /* 0x000000ffff147224 */ /* 0x000fe200078e0010 */
[----:B------:R-:W2:Y:S01]  /*5a80*/  LDL R2, [R1+0x8] ;  /* 0x0000080001027983 */ /* 0x000ea20000100800 */
[----:B------:R-:W-:Y:S02]  /*5a90*/  IMAD.MOV.U32 R21, RZ, RZ, R17 ;  /* 0x000000ffff157224 */ /* 0x000fe400078e0011 */
[----:B------:R-:W-:Y:S01]  /*5aa0*/  IMAD.MOV.U32 R4, RZ, RZ, RZ ;  /* 0x000000ffff047224 */ /* 0x000fe200078e00ff */
[----:B------:R-:W2:Y:S04]  /*5ab0*/  LDL R16, [R1+0xc] ;  /* 0x00000c0001107983 */ /* 0x000ea80000100800 */
[----:B------:R-:W2:Y:S04]  /*5ac0*/  LDL R17, [R1+0x10] ;  /* 0x0000100001117983 */ /* 0x000ea80000100800 */
[----:B------:R-:W2:Y:S04]  /*5ad0*/  LDL R18, [R1+0x14] ;  /* 0x0000140001127983 */ /* 0x000ea80000100800 */
[----:B------:R-:W2:Y:S04]  /*5ae0*/  LDL R19, [R1+0x18] ;  /* 0x0000180001137983 */ /* 0x000ea80000100800 */
[----:B------:R-:W2:Y:S04]  /*5af0*/  LDL R22, [R1+0x1c] ;  /* 0x00001c0001167983 */ /* 0x000ea80000100800 */
[----:B------:R-:W2:Y:S04]  /*5b00*/  LDL R23, [R1+0x20] ;  /* 0x0000200001177983 */ /* 0x000ea80000100800 */
[----:B------:R-:W2:Y:S04]  /*5b10*/  LDL R24, [R1+0x24] ;  /* 0x0000240001187983 */ /* 0x000ea80000100800 */
[----:B------:R0:W2:Y:S02]  /*5b20*/  LDL R25, [R1+0x28] ;  /* 0x0000280001197983 */ /* 0x0000a40000100800 */
[----:B0-----:R-:W-:Y:S01]  /*5b30*/  VIADD R1, R1, 0x30 ;  /* 0x0000003001017836 */ /* 0x001fe20000000000 */
[----:B--2---:R-:W-:Y:S06]  /*5b40*/  RET.REL.NODEC R20 `(_Z6kernelP11PolygonInfoi) ;  /* 0xffffffa4142c7950 */ /* 0x004fec0003c3ffff */
        .type           $_Z6kernelP11PolygonInfoi$_ZN7Polygon8get_infoEv,@function
        .size           $_Z6kernelP11PolygonInfoi$_ZN7Polygon8get_infoEv,($_Z6kernelP11PolygonInfoi$_ZN8Triangle4areaEv - $_Z6kernelP11PolygonInfoi$_ZN7Polygon8get_infoEv)
$_Z6kernelP11PolygonInfoi$_ZN7Polygon8get_infoEv:
[----:B------:R-:W-:Y:S02]  /*5b50*/  VIADD R1, R1, 0xfffffff8 ;  /* 0xfffffff801017836 */ /* 0x000fe40000000000 */
[----:B------:R-:W-:-:S03]  /*5b60*/  IMAD.MOV.U32 R3, RZ, RZ, R5 ;  /* 0x000000ffff037224 */ /* 0x000fc600078e0005 */
[----:B------:R0:W-:Y:S02]  /*5b70*/  STL [R1], R2 ;  /* 0x0000000201007387 */ /* 0x0001e40000100800 */
[----:B0-----:R-:W-:Y:S01]  /*5b80*/  IMAD.MOV.U32 R2, RZ, RZ, R4 ;  /* 0x000000ffff027224 */ /* 0x001fe200078e0004 */
[----:B------:R-:W0:Y:S04]  /*5b90*/  LDCU.64 UR4, c[0x0][0x358] ;  /* 0x00006b00ff0477ac */ /* 0x000e280008000a00 */
[----:B0-----:R-:W2:Y:S01]  /*5ba0*/  LD.E.64 R4, desc[UR4][R2.64+0x8] ;  /* 0x0000080402047980 */ /* 0x001ea2000c101b00 */
[----:B------:R-:W-:-:S03]  /*5bb0*/  IMAD.MOV.U32 R6, RZ, RZ, RZ ;  /* 0x000000ffff067224 */ /* 0x000fc600078e00ff */
[----:B------:R0:W2:Y:S02]  /*5bc0*/  LDL R2, [R1] ;  /* 0x0000000001027983 */ /* 0x0000a40000100800 */
[----:B0-----:R-:W-:Y:S01]  /*5bd0*/  VIADD R1, R1, 0x8 ;  /* 0x0000000801017836 */ /* 0x001fe20000000000 */
[----:B--2---:R-:W-:Y:S06]  /*5be0*/  RET.REL.NODEC R20 `(_Z6kernelP11PolygonInfoi) ;  /* 0xffffffa414047950 */ /* 0x004fec0003c3ffff */
        .type           $_Z6kernelP11PolygonInfoi$_ZN8Triangle4areaEv,@function
        .size           $_Z6kernelP11PolygonInfoi$_ZN8Triangle4areaEv,($_Z6kernelP11PolygonInfoi$_ZN8Triangle8get_infoEv - $_Z6kernelP11PolygonInfoi$_ZN8Triangle4areaEv)
$_Z6kernelP11PolygonInfoi$_ZN8Triangle4areaEv:
[----:B------:R-:W-:Y:S02]  /*5bf0*/  VIADD R1, R1, 0xfffffff8 ;  /* 0xfffffff801017836 */ /* 0x000fe40000000000 */
[----:B------:R-:W-:-:S03]  /*5c00*/  IMAD.MOV.U32 R3, RZ, RZ, R5 ;  /* 0x000000ffff037224 */ /* 0x000fc600078e0005 */
[----:B------:R0:W-:Y:S02]  /*5c10*/  STL [R1], R2 ;  /* 0x0000000201007387 */ /* 0x0001e40000100800 */
[----:B0-----:R-:W-:Y:S01]  /*5c20*/  IMAD.MOV.U32 R2, RZ, RZ, R4 ;  /* 0x000000ffff027224 */ /* 0x001fe200078e0004 */
[----:B------:R-:W0:Y:S05]  /*5c30*/  LDCU.64 UR4, c[0x0][0x358] ;  /* 0x00006b00ff0477ac */ /* 0x000e2a0008000a00 */
[----:B0-----:R-:W2:Y:S02]  /*5c40*/  LD.E.64 R2, desc[UR4][R2.64+0x8] ;  /* 0x0000080402027980 */ /* 0x001ea4000c101b00 */
[----:B--2---:R-:W-:-:S02]  /*5c50*/  IMAD R4, R2, R3, RZ ;  /* 0x0000000302047224 */ /* 0x004fc400078e02ff */
[----:B------:R0:W2:Y:S03]  /*5c60*/  LDL R2, [R1] ;  /* 0x0000000001027983 */ /* 0x0000a60000100800 */
[----:B------:R-:W-:-:S04]  /*5c70*/  LEA.HI R4, R4, R4, RZ, 0x1 ;  /* 0x0000000404047211 */ /* 0x000fc800078f08ff */
[----:B------:R-:W-:Y:S01]  /*5c80*/  SHF.R.S32.HI R4, RZ, 0x1, R4 ;  /* 0x00000001ff047819 */ /* 0x000fe20000011404 */
[----:B0-----:R-:W-:Y:S01]  /*5c90*/  VIADD R1, R1, 0x8 ;  /* 0x0000000801017836 */ /* 0x001fe20000000000 */
[----:B--2---:R-:W-:Y:S06]  /*5ca0*/  RET.REL.NODEC R20 `(_Z6kernelP11PolygonInfoi) ;  /* 0xffffffa014d47950 */ /* 0x004fec0003c3ffff */
        .type           $_Z6kernelP11PolygonInfoi$_ZN8Triangle8get_infoEv,@function
        .size           $_Z6kernelP11PolygonInfoi$_ZN8Triangle8get_infoEv,($_Z6kernelP11PolygonInfoi$_ZN9Rectangle4areaEv - $_Z6kernelP11PolygonInfoi$_ZN8Triangle8get_infoEv)
$_Z6kernelP11PolygonInfoi$_ZN8Triangle8get_infoEv:
[----:B------:R-:W-:-:S05]  /*5cb0*/  VIADD R1, R1, 0xffffffe0 ;  /* 0xffffffe001017836 */ /* 0x000fca0000000000 */
[----:B------:R-:W-:Y:S04]  /*5cc0*/  STL [R1+0x18], R23 ;  /* 0x0000181701007387 */ /* 0x000fe80000100800 */
[----:B------:R-:W-:Y:S04]  /*5cd0*/  STL [R1+0x14], R22 ;  /* 0x0000141601007387 */ /* 0x000fe80000100800 */
[----:B------:R-:W-:Y:S04]  /*5ce0*/  STL [R1+0x10], R19 ;  /* 0x0000101301007387 */ /* 0x000fe80000100800 */
[----:B------:R-:W-:Y:S04]  /*5cf0*/  STL [R1+0xc], R18 ;  /* 0x00000c1201007387 */ /* 0x000fe80000100800 */
[----:B------:R-:W-:Y:S04]  /*5d00*/  STL [R1], R2 ;  /* 0x0000000201007387 */ /* 0x000fe80000100800 */
[----:B------:R0:W-:Y:S04]  /*5d10*/  STL [R1+0x8], R17 ;  /* 0x0000081101007387 */ /* 0x0001e80000100800 */
[----:B------:R1:W-:Y:S01]  /*5d20*/  STL [R1+0x4], R16 ;  /* 0x0000041001007387 */ /* 0x0003e20000100800 */
[----:B0-----:R-:W-:-:S02]  /*5d30*/  IMAD.MOV.U32 R17, RZ, RZ, R5 ;  /* 0x000000ffff117224 */ /* 0x001fc400078e0005 */
[----:B-1----:R-:W-:Y:S01]  /*5d40*/  IMAD.MOV.U32 R16, RZ, RZ, R4 ;  /* 0x000000ffff107224 */ /* 0x002fe200078e0004 */
[----:B------:R-:W-:Y:S01]  /*5d50*/  MOV R0, 0x0 ;  /* 0x0000000000007802 */ /* 0x000fe20000000f00 */
[----:B------:R-:W0:Y:S01]  /*5d60*/  LDC.64 R22, c[0x0][0x358] ;  /* 0x0000d600ff167b82 */ /* 0x000e220000000a00 */
[----:B------:R-:W1:Y:S01]  /*5d70*/  LDCU.64 UR4, c[0x4][0x88] ;  /* 0x01001100ff0477ac */ /* 0x000e620008000a00 */
[----:B------:R-:W-:-:S06]  /*5d80*/  CS2R R6, SRZ ;  /* 0x0000000000067805 */ /* 0x000fcc000001ff00 */
[----:B------:R2:W3:Y:S01]  /*5d90*/  LDC.64 R2, c[0x4][R0] ;  /* 0x0100000000027b82 */ /* 0x0004e20000000a00 */
[----:B-1----:R-:W-:Y:S02]  /*5da0*/  IMAD.U32 R4, RZ, RZ, UR4 ;  /* 0x00000004ff047e24 */ /* 0x002fe4000f8e00ff */
[----:B------:R-:W-:Y:S02]  /*5db0*/  IMAD.U32 R5, RZ, RZ, UR5 ;  /* 0x00000005ff057e24 */ /* 0x000fe4000f8e00ff */
[----:B------:R-:W-:Y:S02]  /*5dc0*/  IMAD.MOV.U32 R18, RZ, RZ, R20 ;  /* 0x000000ffff127224 */ /* 0x000fe400078e0014 */
[----:B--2---:R-:W-:-:S07]  /*5dd0*/  IMAD.MOV.U32 R19, RZ, RZ, R21 ;  /* 0x000000ffff137224 */ /* 0x004fce00078e0015 */
[----:B------:R-:W-:-:S07]  /*5de0*/  LEPC R20, `(.L_x_108) ;  /* 0x000000001014794e */ /* 0x000fce0000000000 */
[----:B0--3--:R-:W-:Y:S05]  /*5df0*/  CALL.ABS.NOINC R2 ;  /* 0x0000000002007343 */ /* 0x009fea0003c00000 */
.L_x_108:
[----:B------:R-:W-:Y:S01]  /*5e00*/  R2UR UR4, R22 ;  /* 0x00000000160472ca */ /* 0x000fe200000e0000 */
[----:B------:R-:W-:Y:S01]  /*5e10*/  IMAD.MOV.U32 R20, RZ, RZ, R18 ;  /* 0x000000ffff147224 */ /* 0x000fe200078e0012 */
[----:B------:R-:W-:Y:S01]  /*5e20*/  R2UR UR5, R23 ;  /* 0x00000000170572ca */ /* 0x000fe200000e0000 */
[----:B------:R-:W-:Y:S01]  /*5e30*/  IMAD.MOV.U32 R21, RZ, RZ, R19 ;  /* 0x000000ffff157224 */ /* 0x000fe200078e0013 */
[----:B------:R-:W2:Y:S04]  /*5e40*/  LDL R2, [R1] ;  /* 0x0000000001027983 */ /* 0x000ea80000100800 */
[----:B------:R-:W2:Y:S04]  /*5e50*/  LDL R18, [R1+0xc] ;  /* 0x00000c0001127983 */ /* 0x000ea80000100800 */
[----:B------:R-:W2:Y:S04]  /*5e60*/  LDL R19, [R1+0x10] ;  /* 0x0000100001137983 */ /* 0x000ea80000100800 */
[----:B------:R-:W2:Y:S01]  /*5e70*/  LD.E.64 R4, desc[UR4][R16.64+0x8] ;  /* 0x0000080410047980 */ /* 0x000ea2000c101b00 */
[----:B------:R-:W-:-:S03]  /*5e80*/  IMAD.MOV.U32 R6, RZ, RZ, 0x2 ;  /* 0x00000002ff067424 */ /* 0x000fc600078e00ff */
[----:B------:R-:W2:Y:S04]  /*5e90*/  LDL R22, [R1+0x14] ;  /* 0x0000140001167983 */ /* 0x000ea80000100800 */
[----:B------:R-:W2:Y:S04]  /*5ea0*/  LDL R23, [R1+0x18] ;  /* 0x0000180001177983 */ /* 0x000ea80000100800 */
[----:B------:R-:W2:Y:S04]  /*5eb0*/  LDL R16, [R1+0x4] ;  /* 0x0000040001107983 */ /* 0x000ea80000100800 */
[----:B------:R0:W2:Y:S02]  /*5ec0*/  LDL R17, [R1+0x8] ;  /* 0x0000080001117983 */ /* 0x0000a40000100800 */
[----:B0-----:R-:W-:Y:S01]  /*5ed0*/  VIADD R1, R1, 0x20 ;  /* 0x0000002001017836 */ /* 0x001fe20000000000 */
[----:B--2---:R-:W-:Y:S06]  /*5ee0*/  RET.REL.NODEC R20 `(_Z6kernelP11PolygonInfoi) ;  /* 0xffffffa014447950 */ /* 0x004fec0003c3ffff */
        .type           $_Z6kernelP11PolygonInfoi$_ZN9Rectangle4areaEv,@function
        .size           $_Z6kernelP11PolygonInfoi$_ZN9Rectangle4areaEv,($_Z6kernelP11PolygonInfoi$_ZN9Rectangle8get_infoEv - $_Z6kernelP11PolygonInfoi$_ZN9Rectangle4areaEv)
$_Z6kernelP11PolygonInfoi$_ZN9Rectangle4areaEv:
[----:B------:R-:W-:Y:S02]  /*5ef0*/  VIADD R1, R1, 0xfffffff8 ;  /* 0xfffffff801017836 */ /* 0x000fe40000000000 */
[----:B------:R-:W-:-:S03]  /*5f00*/  IMAD.MOV.U32 R3, RZ, RZ, R5 ;  /* 0x000000ffff037224 */ /* 0x000fc600078e0005 */
[----:B------:R0:W-:Y:S02]  /*5f10*/  STL [R1], R2 ;  /* 0x0000000201007387 */ /* 0x0001e40000100800 */
[----:B0-----:R-:W-:Y:S01]  /*5f20*/  IMAD.MOV.U32 R2, RZ, RZ, R4 ;  /* 0x000000ffff027224 */ /* 0x001fe200078e0004 */
[----:B------:R-:W0:Y:S05]  /*5f30*/  LDCU.64 UR4, c[0x0][0x358] ;  /* 0x00006b00ff0477ac */ /* 0x000e2a0008000a00 */
[----:B0-----:R-:W2:Y:S02]  /*5f40*/  LD.E.64 R2, desc[UR4][R2.64+0x8] ;  /* 0x0000080402027980 */ /* 0x001ea4000c101b00 */
[----:B--2---:R-:W-:-:S02]  /*5f50*/  IMAD R4, R2, R3, RZ ;  /* 0x0000000302047224 */ /* 0x004fc400078e02ff */
[----:B------:R0:W2:Y:S02]  /*5f60*/  LDL R2, [R1] ;  /* 0x0000000001027983 */ /* 0x0000a40000100800 */
[----:B0-----:R-:W-:Y:S01]  /*5f70*/  VIADD R1, R1, 0x8 ;  /* 0x0000000801017836 */ /* 0x001fe20000000000 */
[----:B--2---:R-:W-:Y:S06]  /*5f80*/  RET.REL.NODEC R20 `(_Z6kernelP11PolygonInfoi) ;  /* 0xffffffa0141c7950 */ /* 0x004fec0003c3ffff */
        .type           $_Z6kernelP11PolygonInfoi$_ZN9Rectangle8get_infoEv,@function
        .size           $_Z6kernelP11PolygonInfoi$_ZN9Rectangle8get_infoEv,(.L_x_187 - $_Z6kernelP11PolygonInfoi$_ZN9Rectangle8get_infoEv)
$_Z6kernelP11PolygonInfoi$_ZN9Rectangle8get_infoEv:
        /* <DEDUP_REMOVED lines=21> */
.L_x_109:
        /* <DEDUP_REMOVED lines=15> */
.L_x_110:
[----:B------:R-:W-:-:S00]  /*61d0*/  BRA `(.L_x_110) ;  /* 0xfffffffc00fc7947 */ /* 0x000fc0000383ffff */
[----:B------:R-:W-:-:S00]  /*61e0*/  NOP ;  /* 0x0000000000007918 */ /* 0x000fc00000000000 */
        /* <DEDUP_REMOVED lines=9> */
.L_x_187:


//--------------------- .text._Z20wrong_example_kernelP7Polygoni --------------------------
	.section	.text._Z20wrong_example_kernelP7Polygoni,"ax",@progbits
	.align	128
.text._Z20wrong_example_kernelP7Polygoni:
        .type           _Z20wrong_example_kernelP7Polygoni,@function
        .size           _Z20wrong_example_kernelP7Polygoni,(.L_x_194 - _Z20wrong_example_kernelP7Polygoni)
        .other          _Z20wrong_example_kernelP7Polygoni,@"STO_CUDA_ENTRY STV_DEFAULT"
_Z20wrong_example_kernelP7Polygoni:
[----:B------:R-:W0:Y:S08]  /*0000*/  LDC R1, c[0x0][0x37c] ;  /* 0x0000df00ff017b82 */ /* 0x000e300000000800 */
[----:B------:R-:W1:Y:S01]  /*0010*/  LDC R22, c[0x0][0x388] ;  /* 0x0000e200ff167b82 */ /* 0x000e620000000800 */
[----:B------:R-:W2:Y:S01]  /*0020*/  LDCU UR4, c[0x0][0x2f8] ;  /* 0x00005f00ff0477ac */ /* 0x000ea20008000800 */
[----:B0-----:R-:W-:Y:S01]  /*0030*/  VIADD R1, R1, 0xfffffff8 ;  /* 0xfffffff801017836 */ /* 0x001fe20000000000 */
[----:B------:R-:W0:Y:S04]  /*0040*/  LDCU UR5, c[0x0][0x2fc] ;  /* 0x00005f80ff0577ac */ /* 0x000e280008000800 */
[----:B--2---:R-:W-:-:S02]  /*0050*/  IADD3 R16, P1, PT, R1, UR4, RZ ;  /* 0x0000000401107c10 */ /* 0x004fc4000ff3e0ff */
[----:B-1----:R-:W-:-:S13]  /*0060*/  ISETP.GE.AND P0, PT, R22, 0x1, PT ;  /* 0x000000011600780c */ /* 0x002fda0003f06270 */
[----:B0-----:R-:W-:Y:S05]  /*0070*/  @!P0 EXIT ;  /* 0x000000000000894d */ /* 0x001fea0003800000 */
[----:B------:R-:W0:Y:S01]  /*0080*/  LDCU.64 UR6, c[0x0][0x380] ;  /* 0x00007000ff0677ac */ /* 0x000e220008000a00 */
[C---:B------:R-:W-:Y:S01]  /*0090*/  ISETP.GE.U32.AND P0, PT, R22.reuse, 0x10, PT ;  /* 0x000000101600780c */ /* 0x040fe20003f06070 */
[----:B------:R-:W-:Y:S01]  /*00a0*/  IMAD.X R2, RZ, RZ, UR5, P1 ;  /* 0x00000005ff027e24 */ /* 0x000fe200088e06ff */
[----:B------:R-:W-:Y:S01]  /*00b0*/  LOP3.LUT R23, R22, 0xf, RZ, 0xc0, !PT ;  /* 0x0000000f16177812 */ /* 0x000fe200078ec0ff */
[----:B------:R-:W1:Y:S01]  /*00c0*/  LDCU.64 UR8, c[0x0][0x380] ;  /* 0x00007000ff0877ac */ /* 0x000e620008000a00 */
[----:B------:R-:W2:Y:S01]  /*00d0*/  LDCU.64 UR36, c[0x0][0x358] ;  /* 0x00006b00ff2477ac */ /* 0x000ea20008000a00 */
[----:B0-----:R-:W-:Y:S02]  /*00e0*/  IMAD.U32 R18, RZ, RZ, UR6 ;  /* 0x00000006ff127e24 */ /* 0x001fe4000f8e00ff */
[----:B------:R-:W-:Y:S01]  /*00f0*/  IMAD.U32 R17, RZ, RZ, UR7 ;  /* 0x00000007ff117e24 */ /* 0x000fe2000f8e00ff */
[----:B-1----:R-:W-:Y:S01]  /*0100*/  MOV R26, UR8 ;  /* 0x00000008001a7c02 */ /* 0x002fe20008000f00 */
[----:B------:R-:W-:-:S04]  /*0110*/  IMAD.U32 R27, RZ, RZ, UR9 ;  /* 0x00000009ff1b7e24 */ /* 0x000fc8000f8e00ff */
[----:B--2---:R-:W-:Y:S05]  /*0120*/  @!P0 BRA `(.L_x_111) ;  /* 0x0000001000f88947 */ /* 0x004fea0003800000 */
[----:B------:R-:W-:Y:S01]  /*0130*/  LOP3.LUT R22, R22, 0x7ffffff0, RZ, 0xc0, !PT ;  /* 0x7ffffff016167812 */ /* 0x000fe200078ec0ff */
[----:B------:R-:W-:Y:S04]  /*0140*/  BSSY.RECONVERGENT B7, `(.L_x_111) ;  /* 0x000013c000077945 */ /* 0x000fe80003800200 */
[----:B------:R-:W-:-:S07]  /*0150*/  IMAD.MOV R22, RZ, RZ, -R22 ;  /* 0x000000ffff167224 */ /* 0x000fce00078e0a16 */
.L_x_144:
[----:B------:R-:W2:Y:S04]  /*0160*/  LDG.E.64 R6, desc[UR36][R26.64] ;  /* 0x000000241a067981 */ /* 0x000ea8000c1e1b00 */
[----:B--2---:R-:W2:Y:S01]  /*0170*/  LD.E R6, desc[UR36][R6.64] ;  /* 0x0000002406067980 */ /* 0x004ea2000c101900 */
[----:B------:R-:W-:Y:S01]  /*0180*/  VIADD R22, R22, 0x10 ;  /* 0x0000001016167836 */ /* 0x000fe20000000000 */
[----:B------:R-:W-:Y:S01]  /*0190*/  BSSY.RECONVERGENT B6, `(.L_x_112) ;  /* 0x0000009000067945 */ /* 0x000fe20003800200 */
[----:B------:R-:W-:Y:S01]  /*01a0*/  MOV R4, R18 ;  /* 0x0000001200047202 */ /* 0x000fe20000000f00 */
[----:B------:R-:W-:Y:S01]  /*01b0*/  IMAD.MOV.U32 R5, RZ, RZ, R17 ;  /* 0x000000ffff057224 */ /* 0x000fe200078e0011 */
[----:B------:R-:W-:Y:S01]  /*01c0*/  MOV R20, 0x220 ;  /* 0x0000022000147802 */ /* 0x000fe20000000f00 */
[----:B------:R-:W-:Y:S01]  /*01d0*/  IMAD.MOV.U32 R21, RZ, RZ, 0x0 ;  /* 0x00000000ff157424 */ /* 0x000fe200078e00ff */
[----:B------:R-:W-:-:S04]  /*01e0*/  ISETP.NE.AND P0, PT, R22, RZ, PT ;  /* 0x000000ff1600720c */ /* 0x000fc80003f05270 */
[----:B------:R-:W-:Y:S01]  /*01f0*/  P2R R24, PR, RZ, 0x1 ;  /* 0x00000001ff187803 */ /* 0x000fe20000000000 */
[----:B--2---:R0:W1:Y:S08]  /*0200*/  LDC.64 R8, c[0x2][R6] ;  /* 0x0080000006087b82 */ /* 0x0040700000000a00 */
[----:B01----:R-:W-:Y:S05]  /*0210*/  CALL.REL.NOINC R8 `(_Z20wrong_example_kernelP7Polygoni) ;  /* 0xfffffffc08787344 */ /* 0x003fea0003c3ffff */
[----:B------:R-:W-:Y:S05]  /*0220*/  BSYNC.RECONVERGENT B6 ;  /* 0x0000000000067941 */ /* 0x000fea0003800200 */
.L_x_112:
[----:B------:R-:W-:Y:S01]  /*0230*/  MOV R19, 0x0 ;  /* 0x0000000000137802 */ /* 0x000fe20000000f00 */
[----:B------:R-:W0:Y:S01]  /*0240*/  LDCU.64 UR4, c[0x4][0x28] ;  /* 0x01000500ff0477ac */ /* 0x000e220008000a00 */
[----:B------:R0:W-:Y:S01]  /*0250*/  STL [R1], R4 ;  /* 0x0000000401007387 */ /* 0x0001e20000100800 */
[----:B------:R-:W-:Y:S01]  /*0260*/  IMAD.MOV.U32 R6, RZ, RZ, R16 ;  /* 0x000000ffff067224 */ /* 0x000fe200078e0010 */
[----:B------:R1:W2:Y:S01]  /*0270*/  LDC.64 R8, c[0x4][R19] ;  /* 0x0100000013087b82 */ /* 0x0002a20000000a00 */
[----:B------:R-:W-:Y:S02]  /*0280*/  IMAD.MOV.U32 R7, RZ, RZ, R2 ;  /* 0x000000ffff077224 */ /* 0x000fe400078e0002 */
[----:B0-----:R-:W-:Y:S01]  /*0290*/  IMAD.U32 R4, RZ, RZ, UR4 ;  /* 0x00000004ff047e24 */ /* 0x001fe2000f8e00ff */
[----:B-1----:R-:W-:-:S07]  /*02a0*/  MOV R5, UR5 ;  /* 0x0000000500057c02 */ /* 0x002fce0008000f00 */
[----:B------:R-:W-:-:S07]  /*02b0*/  LEPC R20, `(.L_x_113) ;  /* 0x000000001014794e */ /* 0x000fce0000000000 */
[----:B--2---:R-:W-:Y:S05]  /*02c0*/  CALL.ABS.NOINC R8 ;  /* 0x0000000008007343 */ /* 0x004fea0003c00000 */
.L_x_113:
[----:B------:R-:W2:Y:S04]  /*02d0*/  LDG.E.64 R6, desc[UR36][R26.64+0x10] ;  /* 0x000010241a067981 */ /* 0x000ea8000c1e1b00 */
[----:B--2---:R-:W2:Y:S01]  /*02e0*/  LD.E R6, desc[UR36][R6.64] ;  /* 0x0000002406067980 */ /* 0x004ea2000c101900 */
[----:B------:R-:W-:Y:S01]  /*02f0*/  IADD3 R4, P0, PT, R18, 0x10, RZ ;  /* 0x0000001012047810 */ /* 0x000fe20007f1e0ff */
[----:B------:R-:W-:Y:S01]  /*0300*/  HFMA2 R21, -RZ, RZ, 0, 0 ;  /* 0x00000000ff157431 */ /* 0x000fe200000001ff */
[----:B------:R-:W-:Y:S01]  /*0310*/  BSSY.RECONVERGENT B6, `(.L_x_114) ;  /* 0x0000005000067945 */ /* 0x000fe20003800200 */
[----:B------:R-:W-:Y:S02]  /*0320*/  MOV R20, 0x360 ;  /* 0x0000036000147802 */ /* 0x000fe40000000f00 */
[----:B------:R-:W-:Y:S01]  /*0330*/  IMAD.X R5, RZ, RZ, R17, P0 ;  /* 0x000000ffff057224 */ /* 0x000fe200000e0611 */
[----:B--2---:R0:W1:Y:S07]  /*0340*/  LDC.64 R8, c[0x2][R6] ;  /* 0x0080000006087b82 */ /* 0x00406e0000000a00 */
[----:B01----:R-:W-:Y:S05]  /*0350*/  CALL.REL.NOINC R8 `(_Z20wrong_example_kernelP7Polygoni) ;  /* 0xfffffffc08287344 */ /* 0x003fea0003c3ffff */
[----:B------:R-:W-:Y:S05]  /*0360*/  BSYNC.RECONVERGENT B6 ;  /* 0x0000000000067941 */ /* 0x000fea0003800200 */
.L_x_114:
[----:B------:R0:W1:Y:S01]  /*0370*/  LDC.64 R8, c[0x4][R19] ;  /* 0x0100000013087b82 */ /* 0x0000620000000a00 */
[----:B------:R-:W2:Y:S01]  /*0380*/  LDCU.64 UR4, c[0x4][0x28] ;  /* 0x01000500ff0477ac */ /* 0x000ea20008000a00 */
[----:B------:R2:W-:Y:S01]  /*0390*/  STL [R1], R4 ;  /* 0x0000000401007387 */ /* 0x0005e20000100800 */
[----:B------:R-:W-:Y:S01]  /*03a0*/  IMAD.MOV.U32 R6, RZ, RZ, R16 ;  /* 0x000000ffff067224 */ /* 0x000fe200078e0010 */
[----:B------:R-:W-:Y:S01]  /*03b0*/  MOV R7, R2 ;  /* 0x0000000200077202 */ /* 0x000fe20000000f00 */
[----:B--2---:R-:W-:Y:S02]  /*03c0*/  IMAD.U32 R4, RZ, RZ, UR4 ;  /* 0x00000004ff047e24 */ /* 0x004fe4000f8e00ff */
[----:B0-----:R-:W-:-:S07]  /*03d0*/  IMAD.U32 R5, RZ, RZ, UR5 ;  /* 0x00000005ff057e24 */ /* 0x001fce000f8e00ff */
[----:B------:R-:W-:-:S07]  /*03e0*/  LEPC R20, `(.L_x_115) ;  /* 0x000000001014794e */ /* 0x000fce0000000000 */
[----:B-1----:R-:W-:Y:S05]  /*03f0*/  CALL.ABS.NOINC R8 ;  /* 0x0000000008007343 */ /* 0x002fea0003c00000 */
.L_x_115:
[----:B------:R-:W2:Y:S04]  /*0400*/  LDG.E.64 R6, desc[UR36][R26.64+0x20] ;  /* 0x000020241a067981 */ /* 0x000ea8000c1e1b00 */
[----:B--2---:R-:W2:Y:S01]  /*0410*/  LD.E R6, desc[UR36][R6.64] ;  /* 0x0000002406067980 */ /* 0x004ea2000c101900 */
[----:B------:R-:W-:Y:S01]  /*0420*/  IADD3 R4, P0, PT, R18, 0x20, RZ ;  /* 0x0000002012047810 */ /* 0x000fe20007f1e0ff */
[----:B------:R-:W-:Y:S01]  /*0430*/  BSSY.RECONVERGENT B6, `(.L_x_116) ;  /* 0x0000006000067945 */ /* 0x000fe20003800200 */
[----:B------:R-:W-:Y:S01]  /*0440*/  MOV R20, 0x490 ;  /* 0x0000049000147802 */ /* 0x000fe20000000f00 */
[----:B------:R-:W-:Y:S02]  /*0450*/  IMAD.MOV.U32 R21, RZ, RZ, 0x0 ;  /* 0x00000000ff157424 */ /* 0x000fe400078e00ff */
[----:B------:R-:W-:Y:S01]  /*0460*/  IMAD.X R5, RZ, RZ, R17, P0 ;  /* 0x000000ffff057224 */ /* 0x000fe200000e0611 */
[----:B--2---:R0:W1:Y:S07]  /*0470*/  LDC.64 R8, c[0x2][R6] ;  /* 0x0080000006087b82 */ /* 0x00406e0000000a00 */
[----:B01----:R-:W-:Y:S05]  /*0480*/  CALL.REL.NOINC R8 `(_Z20wrong_example_kernelP7Polygoni) ;  /* 0xfffffff808dc7344 */ /* 0x003fea0003c3ffff */
[----:B------:R-:W-:Y:S05]  /*0490*/  BSYNC.RECONVERGENT B6 ;  /* 0x0000000000067941 */ /* 0x000fea0003800200 */
.L_x_116:
[----:B------:R0:W1:Y:S01]  /*04a0*/  LDC.64 R8, c[0x4][R19] ;  /* 0x0100000013087b82 */ /* 0x0000620000000a00 */
[----:B------:R-:W2:Y:S01]  /*04b0*/  LDCU.64 UR4, c[0x4][0x28] ;  /* 0x01000500ff0477ac */ /* 0x000ea20008000a00 */
[----:B------:R2:W-:Y:S01]  /*04c0*/  STL [R1], R4 ;  /* 0x0000000401007387 */ /* 0x0005e20000100800 */
[----:B------:R-:W-:Y:S02]  /*04d0*/  IMAD.MOV.U32 R6, RZ, RZ, R16 ;  /* 0x000000ffff067224 */ /* 0x000fe400078e0010 */
[----:B------:R-:W-:Y:S02]  /*04e0*/  IMAD.MOV.U32 R7, RZ, RZ, R2 ;  /* 0x000000ffff077224 */ /* 0x000fe400078e0002 */
[----:B--2---:R-:W-:Y:S01]  /*04f0*/  IMAD.U32 R4, RZ, RZ, UR4 ;  /* 0x00000004ff047e24 */ /* 0x004fe2000f8e00ff */
[----:B0-----:R-:W-:-:S07]  /*0500*/  MOV R5, UR5 ;  /* 0x0000000500057c02 */ /* 0x001fce0008000f00 */
[----:B------:R-:W-:-:S07]  /*0510*/  LEPC R20, `(.L_x_117) ;  /* 0x000000001014794e */ /* 0x000fce0000000000 */
[----:B-1----:R-:W-:Y:S05]  /*0520*/  CALL.ABS.NOINC R8 ;  /* 0x0000000008007343 */ /* 0x002fea0003c00000 */
.L_x_117:
        /* <DEDUP_REMOVED lines=10> */
.L_x_118:
        /* <DEDUP_REMOVED lines=9> */
.L_x_119:
        /* <DEDUP_REMOVED lines=10> */
.L_x_120:
        /* <DEDUP_REMOVED lines=9> */
.L_x_121:
        /* <DEDUP_REMOVED lines=10> */
.L_x_122:
        /* <DEDUP_REMOVED lines=9> */
.L_x_123:
        /* <DEDUP_REMOVED lines=10> */
.L_x_124:
        /* <DEDUP_REMOVED lines=9> */
.L_x_125:
        /* <DEDUP_REMOVED lines=10> */
.L_x_126:
        /* <DEDUP_REMOVED lines=9> */
.L_x_127:
        /* <DEDUP_REMOVED lines=10> */
.L_x_128:
        /* <DEDUP_REMOVED lines=9> */
.L_x_129:
        /* <DEDUP_REMOVED lines=10> */
.L_x_130:
        /* <DEDUP_REMOVED lines=9> */
.L_x_131:
        /* <DEDUP_REMOVED lines=10> */
.L_x_132:
        /* <DEDUP_REMOVED lines=9> */
.L_x_133:
        /* <DEDUP_REMOVED lines=10> */
.L_x_134:
        /* <DEDUP_REMOVED lines=9> */
.L_x_135:
        /* <DEDUP_REMOVED lines=10> */
.L_x_136:
        /* <DEDUP_REMOVED lines=9> */
.L_x_137:
        /* <DEDUP_REMOVED lines=10> */
.L_x_138:
        /* <DEDUP_REMOVED lines=9> */
.L_x_139:
        /* <DEDUP_REMOVED lines=10> */
.L_x_140:
        /* <DEDUP_REMOVED lines=9> */
.L_x_141:
        /* <DEDUP_REMOVED lines=10> */
.L_x_142:
        /* <DEDUP_REMOVED lines=9> */
.L_x_143:
[----:B------:R-:W-:Y:S02]  /*14a0*/  ISETP.NE.AND P6, PT, R24, RZ, PT ;  /* 0x000000ff1800720c */ /* 0x000fe40003fc5270 */
[----:B------:R-:W-:Y:S02]  /*14b0*/  IADD3 R26, P0, PT, R26, 0x100, RZ ;  /* 0x000001001a1a7810 */ /* 0x000fe40007f1e0ff */
[----:B------:R-:W-:-:S03]  /*14c0*/  IADD3 R18, P1, PT, R18, 0x100, RZ ;  /* 0x0000010012127810 */ /* 0x000fc60007f3e0ff */
[----:B------:R-:W-:Y:S02]  /*14d0*/  IMAD.X R27, RZ, RZ, R27, P0 ;  /* 0x000000ffff1b7224 */ /* 0x000fe400000e061b */
[----:B------:R-:W-:-:S04]  /*14e0*/  IMAD.X R17, RZ, RZ, R17, P1 ;  /* 0x000000ffff117224 */ /* 0x000fc800008e0611 */
[----:B------:R-:W-:Y:S05]  /*14f0*/  @P6 BRA `(.L_x_144) ;  /* 0xffffffec00186947 */ /* 0x000fea000383ffff */
[----:B------:R-:W-:Y:S05]  /*1500*/  BSYNC.RECONVERGENT B7 ;  /* 0x0000000000077941 */ /* 0x000fea0003800200 */
.L_x_111:
[----:B------:R-:W-:-:S13]  /*1510*/  ISETP.NE.AND P0, PT, R23, RZ, PT ;  /* 0x000000ff1700720c */ /* 0x000fda0003f05270 */
[----:B------:R-:W-:Y:S05]  /*1520*/  @!P0 EXIT ;  /* 0x000000000000894d */ /* 0x000fea0003800000 */
[----:B------:R-:W0:Y:S01]  /*1530*/  LDC R22, c[0x0][0x388] ;  /* 0x0000e200ff167b82 */ /* 0x000e220000000800 */
[----:B------:R-:W-:Y:S02]  /*1540*/  ISETP.GE.U32.AND P0, PT, R23, 0x8, PT ;  /* 0x000000081700780c */ /* 0x000fe40003f06070 */
[----:B0-----:R-:W-:-:S11]  /*1550*/  LOP3.LUT R22, R22, 0x7, RZ, 0xc0, !PT ;  /* 0x0000000716167812 */ /* 0x001fd600078ec0ff */
[----:B------:R-:W-:Y:S05]  /*1560*/  @!P0 BRA `(.L_x_145) ;  /* 0x0000000800748947 */ /* 0x000fea0003800000 */
[----:B------:R-:W2:Y:S04]  /*1570*/  LDG.E.64 R6, desc[UR36][R26.64] ;  /* 0x000000241a067981 */ /* 0x000ea8000c1e1b00 */
[----:B--2---:R-:W2:Y:S01]  /*1580*/  LD.E R6, desc[UR36][R6.64] ;  /* 0x0000002406067980 */ /* 0x004ea2000c101900 */
[----:B------:R-:W-:Y:S01]  /*1590*/  BSSY.RECONVERGENT B6, `(.L_x_146) ;  /* 0x0000007000067945 */ /* 0x000fe20003800200 */
[----:B------:R-:W-:Y:S01]  /*15a0*/  IMAD.MOV.U32 R4, RZ, RZ, R18 ;  /* 0x000000ffff047224 */ /* 0x000fe200078e0012 */
[----:B------:R-:W-:Y:S01]  /*15b0*/  MOV R5, R17 ;  /* 0x0000001100057202 */ /* 0x000fe20000000f00 */
[----:B------:R-:W-:Y:S01]  /*15c0*/  IMAD.MOV.U32 R21, RZ, RZ, 0x0 ;  /* 0x00000000ff157424 */ /* 0x000fe200078e00ff */
[----:B------:R-:W-:Y:S01]  /*15d0*/  MOV R20, 0x1600 ;  /* 0x0000160000147802 */ /* 0x000fe20000000f00 */
[----:B--2---:R0:W1:Y:S06]  /*15e0*/  LDC.64 R8, c[0x2][R6] ;  /* 0x0080000006087b82 */ /* 0x00406c0000000a00 */
[----:B01----:R-:W-:Y:S05]  /*15f0*/  CALL.REL.NOINC R8 `(_Z20wrong_example_kernelP7Polygoni) ;  /* 0xffffffe808807344 */ /* 0x003fea0003c3ffff */
[----:B------:R-:W-:Y:S05]  /*1600*/  BSYNC.RECONVERGENT B6 ;  /* 0x0000000000067941 */ /* 0x000fea0003800200 */
.L_x_146:
[----:B------:R-:W-:Y:S01]  /*1610*/  MOV R19, 0x0 ;  /* 0x0000000000137802 */ /* 0x000fe20000000f00 */
[----:B------:R-:W0:Y:S01]  /*1620*/  LDCU.64 UR4, c[0x4][0x28] ;  /* 0x01000500ff0477ac */ /* 0x000e220008000a00 */
[----:B------:R0:W-:Y:S01]  /*1630*/  STL [R1], R4 ;  /* 0x0000000401007387 */ /* 0x0001e20000100800 */
[----:B------:R-:W-:Y:S01]  /*1640*/  MOV R6, R16 ;  /* 0x0000001000067202 */ /* 0x000fe20000000f00 */
[----:B------:R1:W2:Y:S01]  /*1650*/  LDC.64 R8, c[0x4][R19] ;  /* 0x0100000013087b82 */ /* 0x0002a20000000a00 */
[----:B------:R-:W-:Y:S02]  /*1660*/  IMAD.MOV.U32 R7, RZ, RZ, R2 ;  /* 0x000000ffff077224 */ /* 0x000fe400078e0002 */
[----:B0-----:R-:W-:Y:S02]  /*1670*/  IMAD.U32 R4, RZ, RZ, UR4 ;  /* 0x00000004ff047e24 */ /* 0x001fe4000f8e00ff */
[----:B-1----:R-:W-:-:S07]  /*1680*/  IMAD.U32 R5, RZ, RZ, UR5 ;  /* 0x00000005ff057e24 */ /* 0x002fce000f8e00ff */
[----:B------:R-:W-:-:S07]  /*1690*/  LEPC R20, `(.L_x_147) ;  /* 0x000000001014794e */ /* 0x000fce0000000000 */
[----:B--2---:R-:W-:Y:S05]  /*16a0*/  CALL.ABS.NOINC R8 ;  /* 0x0000000008007343 */ /* 0x004fea0003c00000 */
.L_x_147:
        /* <DEDUP_REMOVED lines=10> */
.L_x_148:
[----:B------:R0:W1:Y:S01]  /*1750*/  LDC.64 R8, c[0x4][R19] ;  /* 0x0100000013087b82 */ /* 0x0000620000000a00 */
[----:B------:R-:W2:Y:S01]  /*1760*/  LDCU.64 UR4, c[0x4][0x28] ;  /* 0x01000500ff0477ac */ /* 0x000ea20008000a00 */
[----:B------:R2:W-:Y:S01]  /*1770*/  STL [R1], R4 ;  /* 0x0000000401007387 */ /* 0x0005e20000100800 */
[----:B------:R-:W-:Y:S02]  /*1780*/  IMAD.MOV.U32 R6, RZ, RZ, R16 ;  /* 0x000000ffff067224 */ /* 0x000fe400078e0010 */
[----:B------:R-:W-:Y:S01]  /*1790*/  IMAD.MOV.U32 R7, RZ, RZ, R2 ;  /* 0x000000ffff077224 */ /* 0x000fe200078e0002 */
[----:B--2---:R-:W-:Y:S01]  /*17a0*/  MOV R4, UR4 ;  /* 0x0000000400047c02 */ /* 0x004fe20008000f00 */
[----:B0-----:R-:W-:-:S07]  /*17b0*/  IMAD.U32 R5, RZ, RZ, UR5 ;  /* 0x00000005ff057e24 */ /* 0x001fce000f8e00ff */
[----:B------:R-:W-:-:S07]  /*17c0*/  LEPC R20, `(.L_x_149) ;  /* 0x000000001014794e */ /* 0x000fce0000000000 */
[----:B-1----:R-:W-:Y:S05]  /*17d0*/  CALL.ABS.NOINC R8 ;  /* 0x0000000008007343 */ /* 0x002fea0003c00000 */
.L_x_149:
[----:B------:R-:W2:Y:S04]  /*17e0*/  LDG.E.64 R6, desc[UR36][R26.64+0x20] ;  /* 0x000020241a067981 */ /* 0x000ea8000c1e1b00 */
[----:B--2---:R-:W2:Y:S01]  /*17f0*/  LD.E R6, desc[UR36][R6.64] ;  /* 0x0000002406067980 */ /* 0x004ea2000c101900 */
[----:B------:R-:W-:Y:S01]  /*1800*/  IADD3 R4, P0, PT, R18, 0x20, RZ ;  /* 0x0000002012047810 */ /* 0x000fe20007f1e0ff */
[----:B------:R-:W-:Y:S01]  /*1810*/  BSSY.RECONVERGENT B6, `(.L_x_150) ;  /* 0x0000006000067945 */ /* 0x000fe20003800200 */
[----:B------:R-:W-:Y:S01]  /*1820*/  MOV R20, 0x1870 ;  /* 0x0000187000147802 */ /* 0x000fe20000000f00 */
[----:B------:R-:W-:Y:S01]  /*1830*/  IMAD.MOV.U32 R21, RZ, RZ, 0x0 ;  /* 0x00000000ff157424 */ /* 0x000fe200078e00ff */
[----:B------:R-:W-:Y:S01]  /*1840*/  IADD3.X R5, PT, PT, RZ, R17, RZ, P0, !PT ;  /* 0x00000011ff057210 */ /* 0x000fe200007fe4ff */
[----:B--2---:R0:W1:Y:S08]  /*1850*/  LDC.64 R8, c[0x2][R6] ;  /* 0x0080000006087b82 */ /* 0x0040700000000a00 */
[----:B01----:R-:W-:Y:S05]  /*1860*/  CALL.REL.NOINC R8 `(_Z20wrong_example_kernelP7Polygoni) ;  /* 0xffffffe408e47344 */ /* 0x003fea0003c3ffff */
[----:B------:R-:W-:Y:S05]  /*1870*/  BSYNC.RECONVERGENT B6 ;  /* 0x0000000000067941 */ /* 0x000fea0003800200 */
.L_x_150:
[----:B------:R0:W1:Y:S01]  /*1880*/  LDC.64 R8, c[0x4][R19] ;  /* 0x0100000013087b82 */ /* 0x0000620000000a00 */
[----:B------:R-:W2:Y:S01]  /*1890*/  LDCU.64 UR4, c[0x4][0x28] ;  /* 0x01000500ff0477ac */ /* 0x000ea20008000a00 */
[----:B------:R2:W-:Y:S01]  /*18a0*/  STL [R1], R4 ;  /* 0x0000000401007387 */ /* 0x0005e20000100800 */
[----:B------:R-:W-:Y:S01]  /*18b0*/  MOV R6, R16 ;  /* 0x0000001000067202 */ /* 0x000fe20000000f00 */
[----:B------:R-:W-:Y:S02]  /*18c0*/  IMAD.MOV.U32 R7, RZ, RZ, R2 ;  /* 0x000000ffff077224 */ /* 0x000fe400078e0002 */
[----:B--2---:R-:W-:Y:S02]  /*18d0*/  IMAD.U32 R4, RZ, RZ, UR4 ;  /* 0x00000004ff047e24 */ /* 0x004fe4000f8e00ff */
[----:B0-----:R-:W-:-:S07]  /*18e0*/  IMAD.U32 R5, RZ, RZ, UR5 ;  /* 0x00000005ff057e24 */ /* 0x001fce000f8e00ff */
[----:B------:R-:W-:-:S07]  /*18f0*/  LEPC R20, `(.L_x_151) ;  /* 0x000000001014794e */ /* 0x000fce0000000000 */
[----:B-1----:R-:W-:Y:S05]  /*1900*/  CALL.ABS.NOINC R8 ;  /* 0x0000000008007343 */ /* 0x002fea0003c00000 */
.L_x_151:
        /* <DEDUP_REMOVED lines=10> */
.L_x_152:
        /* <DEDUP_REMOVED lines=9> */
.L_x_153:
        /* <DEDUP_REMOVED lines=10> */
.L_x_154:
        /* <DEDUP_REMOVED lines=9> */
.L_x_155:
        /* <DEDUP_REMOVED lines=10> */
.L_x_156:
        /* <DEDUP_REMOVED lines=9> */
.L_x_157:
        /* <DEDUP_REMOVED lines=10> */
.L_x_158:
        /* <DEDUP_REMOVED lines=9> */
.L_x_159:
        /* <DEDUP_REMOVED lines=10> */
.L_x_160:
        /* <DEDUP_REMOVED lines=9> */
.L_x_161:
[----:B------:R-:W-:Y:S02]  /*1f00*/  IADD3 R18, P1, PT, R18, 0x80, RZ ;  /* 0x0000008012127810 */ /* 0x000fe40007f3e0ff */
[----:B------:R-:W-:-:S03]  /*1f10*/  IADD3 R26, P0, PT, R26, 0x80, RZ ;  /* 0x000000801a1a7810 */ /* 0x000fc60007f1e0ff */
[----:B------:R-:W-:Y:S01]  /*1f20*/  IMAD.X R17, RZ, RZ, R17, P1 ;  /* 0x000000ffff117224 */ /* 0x000fe200008e0611 */
[----:B------:R-:W-:-:S09]  /*1f30*/  IADD3.X R27, PT, PT, RZ, R27, RZ, P0, !PT ;  /* 0x0000001bff1b7210 */ /* 0x000fd200007fe4ff */
.L_x_145:
        /* <DEDUP_REMOVED lines=8> */
[----:B------:R-:W-:Y:S01]  /*1fc0*/  HFMA2 R21, -RZ, RZ, 0, 0 ;  /* 0x00000000ff157431 */ /* 0x000fe200000001ff */
[----:B------:R-:W-:Y:S01]  /*1fd0*/  BSSY.RECONVERGENT B6, `(.L_x_163) ;  /* 0x0000006000067945 */ /* 0x000fe20003800200 */
[----:B------:R-:W-:Y:S01]  /*1fe0*/  IMAD.MOV.U32 R4, RZ, RZ, R18 ;  /* 0x000000ffff047224 */ /* 0x000fe200078e0012 */
[----:B------:R-:W-:Y:S01]  /*1ff0*/  MOV R20, 0x2030 ;  /* 0x0000203000147802 */ /* 0x000fe20000000f00 */
[----:B------:R-:W-:Y:S01]  /*2000*/  IMAD.MOV.U32 R5, RZ, RZ, R17 ;  /* 0x000000ffff057224 */ /* 0x000fe200078e0011 */
[----:B--2---:R0:W1:Y:S06]  /*2010*/  LDC.64 R8, c[0x2][R6] ;  /* 0x0080000006087b82 */ /* 0x00406c0000000a00 */
[----:B01----:R-:W-:Y:S05]  /*2020*/  CALL.REL.NOINC R8 `(_Z20wrong_example_kernelP7Polygoni) ;  /* 0xffffffdc08f47344 */ /* 0x003fea0003c3ffff */
[----:B------:R-:W-:Y:S05]  /*2030*/  BSYNC.RECONVERGENT B6 ;  /* 0x0000000000067941 */ /* 0x000fea0003800200 */
.L_x_163:
[----:B------:R-:W-:Y:S01]  /*2040*/  MOV R19, 0x0 ;  /* 0x0000000000137802 */ /* 0x000fe20000000f00 */
[----:B------:R-:W0:Y:S01]  /*2050*/  LDCU.64 UR4, c[0x4][0x28] ;  /* 0x01000500ff0477ac */ /* 0x000e220008000a00 */
[----:B------:R0:W-:Y:S01]  /*2060*/  STL [R1], R4 ;  /* 0x0000000401007387 */ /* 0x0001e20000100800 */
[----:B------:R-:W-:Y:S01]  /*2070*/  IMAD.MOV.U32 R6, RZ, RZ, R16 ;  /* 0x000000ffff067224 */ /* 0x000fe200078e0010 */
[----:B------:R1:W2:Y:S01]  /*2080*/  LDC.64 R8, c[0x4][R19] ;  /* 0x0100000013087b82 */ /* 0x0002a20000000a00 */
[----:B------:R-:W-:Y:S01]  /*2090*/  MOV R7, R2 ;  /* 0x0000000200077202 */ /* 0x000fe20000000f00 */
[----:B0-----:R-:W-:Y:S02]  /*20a0*/  IMAD.U32 R4, RZ, RZ, UR4 ;  /* 0x00000004ff047e24 */ /* 0x001fe4000f8e00ff */
[----:B-1----:R-:W-:-:S07]  /*20b0*/  IMAD.U32 R5, RZ, RZ, UR5 ;  /* 0x00000005ff057e24 */ /* 0x002fce000f8e00ff */
[----:B------:R-:W-:-:S07]  /*20c0*/  LEPC R20, `(.L_x_164) ;  /* 0x000000001014794e */ /* 0x000fce0000000000 */
[----:B--2---:R-:W-:Y:S05]  /*20d0*/  CALL.ABS.NOINC R8 ;  /* 0x0000000008007343 */ /* 0x004fea0003c00000 */
.L_x_164:
        /* <DEDUP_REMOVED lines=10> */
.L_x_165:
        /* <DEDUP_REMOVED lines=9> */
.L_x_166:
        /* <DEDUP_REMOVED lines=10> */
.L_x_167:
        /* <DEDUP_REMOVED lines=9> */
.L_x_168:
        /* <DEDUP_REMOVED lines=10> */
.L_x_169:
        /* <DEDUP_REMOVED lines=9> */
.L_x_170:
[----:B------:R-:W-:Y:S02]  /*2470*/  IADD3 R26, P0, PT, R26, 0x40, RZ ;  /* 0x000000401a1a7810 */ /* 0x000fe40007f1e0ff */
[----:B------:R-:W-:-:S03]  /*2480*/  IADD3 R18, P1, PT, R18, 0x40, RZ ;  /* 0x0000004012127810 */ /* 0x000fc60007f3e0ff */
[----:B------:R-:W-:Y:S01]  /*2490*/  IMAD.X R27, RZ, RZ, R27, P0 ;  /* 0x000000ffff1b7224 */ /* 0x000fe200000e061b */
[----:B------:R-:W-:-:S09]  /*24a0*/  IADD3.X R17, PT, PT, RZ, R17, RZ, P1, !PT ;  /* 0x00000011ff117210 */ /* 0x000fd20000ffe4ff */
.L_x_162:
[----:B------:R-:W-:-:S13]  /*24b0*/  ISETP.NE.AND P0, PT, R22, RZ, PT ;  /* 0x000000ff1600720c */ /* 0x000fda0003f05270 */
[----:B------:R-:W-:Y:S05]  /*24c0*/  @!P0 EXIT ;  /* 0x000000000000894d */ /* 0x000fea0003800000 */
[----:B------:R-:W-:-:S07]  /*24d0*/  IMAD.MOV R22, RZ, RZ, -R22 ;  /* 0x000000ffff167224 */ /* 0x000fce00078e0a16 */
.L_x_173:
[----:B------:R-:W-:Y:S02]  /*24e0*/  IMAD.MOV.U32 R8, RZ, RZ, R26 ;  /* 0x000000ffff087224 */ /* 0x000fe400078e001a */
[----:B------:R-:W-:-:S05]  /*24f0*/  IMAD.MOV.U32 R9, RZ, RZ, R27 ;  /* 0x000000ffff097224 */ /* 0x000fca00078e001b */
[----:B------:R-:W2:Y:S04]  /*2500*/  LDG.E.64 R6, desc[UR36][R8.64] ;  /* 0x0000002408067981 */ /* 0x000ea8000c1e1b00 */
[----:B--2---:R-:W2:Y:S01]  /*2510*/  LD.E R6, desc[UR36][R6.64] ;  /* 0x0000002406067980 */ /* 0x004ea2000c101900 */
[----:B------:R-:W-:Y:S01]  /*2520*/  IADD3 R22, PT, PT, R22, 0x1, RZ ;  /* 0x0000000116167810 */ /* 0x000fe20007ffe0ff */
        /* <DEDUP_REMOVED lines=8> */
[----:B01----:R-:W-:Y:S05]  /*25b0*/  CALL.REL.NOINC R10 `(_Z20wrong_example_kernelP7Polygoni) ;  /* 0xffffffd80a907344 */ /* 0x003fea0003c3ffff */
[----:B------:R-:W-:Y:S05]  /*25c0*/  BSYNC.RECONVERGENT B6 ;  /* 0x0000000000067941 */ /* 0x000fea0003800200 */
.L_x_171:
[----:B------:R-:W-:Y:S01]  /*25d0*/  MOV R0, 0x0 ;  /* 0x0000000000007802 */ /* 0x000fe20000000f00 */
[----:B------:R-:W0:Y:S01]  /*25e0*/  LDCU.64 UR4, c[0x4][0x28] ;  /* 0x01000500ff0477ac */ /* 0x000e220008000a00 */
[----:B------:R0:W-:Y:S01]  /*25f0*/  STL [R1], R4 ;  /* 0x0000000401007387 */ /* 0x0001e20000100800 */
[----:B------:R-:W-:Y:S01]  /*2600*/  IMAD.MOV.U32 R6, RZ, RZ, R16 ;  /* 0x000000ffff067224 */ /* 0x000fe200078e0010 */
[----:B------:R1:W2:Y:S01]  /*2610*/  LDC.64 R8, c[0x4][R0] ;  /* 0x0100000000087b82 */ /* 0x0002a20000000a00 */
[----:B------:R-:W-:Y:S01]  /*2620*/  IMAD.MOV.U32 R7, RZ, RZ, R2 ;  /* 0x000000ffff077224 */ /* 0x000fe200078e0002 */
[----:B0-----:R-:W-:Y:S01]  /*2630*/  MOV R4, UR4 ;  /* 0x0000000400047c02 */ /* 0x001fe20008000f00 */
[----:B-1----:R-:W-:-:S07]  /*2640*/  IMAD.U32 R5, RZ, RZ, UR5 ;  /* 0x00000005ff057e24 */ /* 0x002fce000f8e00ff */
[----:B------:R-:W-:-:S07]  /*2650*/  LEPC R20, `(.L_x_172) ;  /* 0x000000001014794e */ /* 0x000fce0000000000 */
[----:B--2---:R-:W-:Y:S05]  /*2660*/  CALL.ABS.NOINC R8 ;  /* 0x0000000008007343 */ /* 0x004fea0003c00000 */
.L_x_172:
[----:B------:R-:W-:Y:S02]  /*2670*/  ISETP.NE.AND P6, PT, R19, RZ, PT ;  /* 0x000000ff1300720c */ /* 0x000fe40003fc5270 */
[----:B------:R-:W-:Y:S02]  /*2680*/  IADD3 R18, P1, PT, R18, 0x10, RZ ;  /* 0x0000001012127810 */ /* 0x000fe40007f3e0ff */
[----:B------:R-:W-:-:S03]  /*2690*/  IADD3 R26, P0, PT, R26, 0x10, RZ ;  /* 0x000000101a1a7810 */ /* 0x000fc60007f1e0ff */
[----:B------:R-:W-:Y:S01]  /*26a0*/  IMAD.X R17, RZ, RZ, R17, P1 ;  /* 0x000000ffff117224 */ /* 0x000fe200008e0611 */
[----:B------:R-:W-:-:S05]  /*26b0*/  IADD3.X R27, PT, PT, RZ, R27, RZ, P0, !PT ;  /* 0x0000001bff1b7210 */ /* 0x000fca00007fe4ff */
[----:B------:R-:W-:Y:S05]  /*26c0*/  @P6 BRA `(.L_x_173) ;  /* 0xfffffffc00846947 */ /* 0x000fea000383ffff */
[----:B------:R-:W-:Y:S05]  /*26d0*/  EXIT ;  /* 0x000000000000794d */ /* 0x000fea0003800000 */
        .type           $_Z20wrong_example_kernelP7Polygoni$_ZN7Polygon4areaEv,@function
        .size           $_Z20wrong_example_kernelP7Polygoni$_ZN7Polygon4areaEv,($_Z20wrong_example_kernelP7Polygoni$_ZN7Polygon8get_infoEv - $_Z20wrong_example_kernelP7Polygoni$_ZN7Polygon4areaEv)
$_Z20wrong_example_kernelP7Polygoni$_ZN7Polygon4areaEv:
        /* <DEDUP_REMOVED lines=10> */
[----:B0-----:R-:W-:Y:S01]  /*2780*/  IMAD.MOV.U32 R19, RZ, RZ, R5 ;  /* 0x000000ffff137224 */ /* 0x001fe200078e0005 */
[----:B-1----:R-:W-:-:S02]  /*2790*/  MOV R18, R4 ;  /* 0x0000000400127202 */ /* 0x002fc40000000f00 */
        /* <DEDUP_REMOVED lines=10> */
[----:B---3--:R-:W-:Y:S01]  /*2840*/  IMAD.X R17, RZ, RZ, UR5, P0 ;  /* 0x00000005ff117e24 */ /* 0x008fe200080e06ff */
[----:B------:R-:W-:Y:S01]  /*2850*/  MOV R22, R20 ;  /* 0x0000001400167202 */ /* 0x000fe20000000f00 */
[----:B----4-:R-:W-:-:S07]  /*2860*/  IMAD.MOV.U32 R23, RZ, RZ, R21 ;  /* 0x000000ffff177224 */ /* 0x010fce00078e0015 */
[----:B------:R-:W-:-:S07]  /*2870*/  LEPC R20, `(.L_x_174) ;  /* 0x000000001014794e */ /* 0x000fce0000000000 */
[----:B-1----:R-:W-:Y:S05]  /*2880*/  CALL.ABS.NOINC R8 ;  /* 0x0000000008007343 */ /* 0x002fea0003c00000 */
.L_x_174:
        /* <DEDUP_REMOVED lines=8> */
[----:B------:R-:W-:Y:S01]  /*2910*/  IMAD.MOV.U32 R7, RZ, RZ, R17 ;  /* 0x000000ffff077224 */ /* 0x000fe200078e0011 */
[----:B-1----:R-:W-:Y:S01]  /*2920*/  MOV R4, UR4 ;  /* 0x0000000400047c02 */ /* 0x002fe20008000f00 */
[----:B------:R-:W-:Y:S01]  /*2930*/  IMAD.U32 R5, RZ, RZ, UR5 ;  /* 0x00000005ff057e24 */ /* 0x000fe2000f8e00ff */
[----:B--2---:R1:W-:Y:S01]  /*2940*/  STL.64 [R1], R8 ;  /* 0x0000000801007387 */ /* 0x0043e20000100a00 */
[----:B------:R-:W-:Y:S01]  /*2950*/  MOV R16, R20 ;  /* 0x0000001400107202 */ /* 0x000fe20000000f00 */
[----:B0-----:R-:W-:-:S07]  /*2960*/  IMAD.MOV.U32 R17, RZ, RZ, R21 ;  /* 0x000000ffff117224 */ /* 0x001fce00078e0015 */
[----:B------:R-:W-:-:S07]  /*2970*/  LEPC R20, `(.L_x_175) ;  /* 0x000000001014794e */ /* 0x000fce0000000000 */
[----:B-1----:R-:W-:Y:S05]  /*2980*/  CALL.ABS.NOINC R2 ;  /* 0x0000000002007343 */ /* 0x002fea0003c00000 */
.L_x_175:
[----:B------:R-:W-:Y:S02]  /*2990*/  IMAD.MOV.U32 R20, RZ, RZ, R16 ;  /* 0x000000ffff147224 */ /* 0x000fe400078e0010 */
[----:B------:R-:W-:Y:S02]  /*29a0*/  HFMA2 R4, -RZ, RZ, 0, 0 ;  /* 0x00000000ff047431 */ /* 0x000fe400000001ff */
[----:B------:R-:W-:Y:S01]  /*29b0*/  IMAD.MOV.U32 R21, RZ, RZ, R17 ;  /* 0x000000ffff157224 */ /* 0x000fe200078e0011 */
[----:B------:R-:W2:Y:S04]  /*29c0*/  LDL R2, [R1+0x8] ;  /* 0x0000080001027983 */ /* 0x000ea80000100800 */
        /* <DEDUP_REMOVED lines=9> */
[----:B--2---:R-:W-:Y:S06]  /*2a60*/  RET.REL.NODEC R20 `(_Z20wrong_example_kernelP7Polygoni) ;  /* 0xffffffd414647950 */ /* 0x004fec0003c3ffff */
        .type           $_Z20wrong_example_kernelP7Polygoni$_ZN7Polygon8get_infoEv,@function
        .size           $_Z20wrong_example_kernelP7Polygoni$_ZN7Polygon8get_infoEv,($_Z20wrong_example_kernelP7Polygoni$_ZN8Triangle4areaEv - $_Z20wrong_example_kernelP7Polygoni$_ZN7Polygon8get_infoEv)
$_Z20wrong_example_kernelP7Polygoni$_ZN7Polygon8get_infoEv:
[----:B------:R-:W-:Y:S02]  /*2a70*/  VIADD R1, R1, 0xfffffff8 ;  /* 0xfffffff801017836 */ /* 0x000fe40000000000 */
[----:B------:R-:W-:-:S03]  /*2a80*/  IMAD.MOV.U32 R3, RZ, RZ, R5 ;  /* 0x000000ffff037224 */ /* 0x000fc600078e0005 */
[----:B------:R0:W-:Y:S02]  /*2a90*/  STL [R1], R2 ;  /* 0x0000000201007387 */ /* 0x0001e40000100800 */
[----:B0-----:R-:W-:Y:S01]  /*2aa0*/  MOV R2, R4 ;  /* 0x0000000400027202 */ /* 0x001fe20000000f00 */
[----:B------:R-:W0:Y:S04]  /*2ab0*/  LDCU.64 UR4, c[0x0][0x358] ;  /* 0x00006b00ff0477ac */ /* 0x000e280008000a00 */
[----:B0-----:R-:W2:Y:S01]  /*2ac0*/  LD.E.64 R4, desc[UR4][R2.64+0x8] ;  /* 0x0000080402047980 */ /* 0x001ea2000c101b00 */
[----:B------:R-:W-:-:S03]  /*2ad0*/  IMAD.MOV.U32 R6, RZ, RZ, RZ ;  /* 0x000000ffff067224 */ /* 0x000fc600078e00ff */
[----:B------:R0:W2:Y:S02]  /*2ae0*/  LDL R2, [R1] ;  /* 0x0000000001027983 */ /* 0x0000a40000100800 */
[----:B0-----:R-:W-:Y:S01]  /*2af0*/  VIADD R1, R1, 0x8 ;  /* 0x0000000801017836 */ /* 0x001fe20000000000 */
[----:B--2---:R-:W-:Y:S06]  /*2b00*/  RET.REL.NODEC R20 `(_Z20wrong_example_kernelP7Polygoni) ;  /* 0xffffffd4143c7950 */ /* 0x004fec0003c3ffff */
        .type           $_Z20wrong_example_kernelP7Polygoni$_ZN8Triangle4areaEv,@function
        .size           $_Z20wrong_example_kernelP7Polygoni$_ZN8Triangle4areaEv,($_Z20wrong_example_kernelP7Polygoni$_ZN8Triangle8get_infoEv - $_Z20wrong_example_kernelP7Polygoni$_ZN8Triangle4areaEv)
$_Z20wrong_example_kernelP7Polygoni$_ZN8Triangle4areaEv:
[----:B------:R-:W-:Y:S01]  /*2b10*/  VIADD R1, R1, 0xfffffff8 ;  /* 0xfffffff801017836 */ /* 0x000fe20000000000 */
[----:B------:R-:W-:-:S04]  /*2b20*/  MOV R3, R5 ;  /* 0x0000000500037202 */ /* 0x000fc80000000f00 */
        /* <DEDUP_REMOVED lines=9> */
[----:B--2---:R-:W-:Y:S06]  /*2bc0*/  RET.REL.NODEC R20 `(_Z20wrong_example_kernelP7Polygoni) ;  /* 0xffffffd4140c7950 */ /* 0x004fec0003c3ffff */
        .type           $_Z20wrong_example_kernelP7Polygoni$_ZN8Triangle8get_infoEv,@function
        .size           $_Z20wrong_example_kernelP7Polygoni$_ZN8Triangle8get_infoEv,($_Z20wrong_example_kernelP7Polygoni$_ZN9Rectangle4areaEv - $_Z20wrong_example_kernelP7Polygoni$_ZN8Triangle8get_infoEv)
$_Z20wrong_example_kernelP7Polygoni$_ZN8Triangle8get_infoEv:
        /* <DEDUP_REMOVED lines=8> */
[----:B0-----:R-:W-:Y:S01]  /*2c50*/  MOV R17, R5 ;  /* 0x0000000500117202 */ /* 0x001fe20000000f00 */
[----:B-1----:R-:W-:Y:S01]  /*2c60*/  IMAD.MOV.U32 R16, RZ, RZ, R4 ;  /* 0x000000ffff107224 */ /* 0x002fe200078e0004 */
[----:B------:R-:W-:Y:S01]  /*2c70*/  MOV R0, 0x0 ;  /* 0x0000000000007802 */ /* 0x000fe20000000f00 */
[----:B------:R-:W0:Y:S01]  /*2c80*/  LDC.64 R22, c[0x0][0x358] ;  /* 0x0000d600ff167b82 */ /* 0x000e220000000a00 */
[----:B------:R-:W1:Y:S01]  /*2c90*/  LDCU.64 UR4, c[0x4][0x88] ;  /* 0x01001100ff0477ac */ /* 0x000e620008000a00 */
[----:B------:R-:W-:-:S06]  /*2ca0*/  CS2R R6, SRZ ;  /* 0x0000000000067805 */ /* 0x000fcc000001ff00 */
[----:B------:R2:W3:Y:S01]  /*2cb0*/  LDC.64 R2, c[0x4][R0] ;  /* 0x0100000000027b82 */ /* 0x0004e20000000a00 */
[----:B-1----:R-:W-:Y:S02]  /*2cc0*/  IMAD.U32 R4, RZ, RZ, UR4 ;  /* 0x00000004ff047e24 */ /* 0x002fe4000f8e00ff */
[----:B------:R-:W-:Y:S01]  /*2cd0*/  IMAD.U32 R5, RZ, RZ, UR5 ;  /* 0x00000005ff057e24 */ /* 0x000fe2000f8e00ff */
[----:B------:R-:W-:Y:S01]  /*2ce0*/  MOV R18, R20 ;  /* 0x0000001400127202 */ /* 0x000fe20000000f00 */
[----:B--2---:R-:W-:-:S07]  /*2cf0*/  IMAD.MOV.U32 R19, RZ, RZ, R21 ;  /* 0x000000ffff137224 */ /* 0x004fce00078e0015 */
[----:B------:R-:W-:-:S07]  /*2d00*/  LEPC R20, `(.L_x_176) ;  /* 0x000000001014794e */ /* 0x000fce0000000000 */
[----:B0--3--:R-:W-:Y:S05]  /*2d10*/  CALL.ABS.NOINC R2 ;  /* 0x0000000002007343 */ /* 0x009fea0003c00000 */
.L_x_176:
        /* <DEDUP_REMOVED lines=8> */
[----:B------:R-:W-:-:S03]  /*2da0*/  HFMA2 R6, -RZ, RZ, 0, 1.1920928955078125e-07 ;  /* 0x00000002ff067431 */ /* 0x000fc600000001ff */
[----:B------:R-:W2:Y:S04]  /*2db0*/  LDL R22, [R1+0x14] ;  /* 0x0000140001167983 */ /* 0x000ea80000100800 */
[----:B------:R-:W2:Y:S04]  /*2dc0*/  LDL R23, [R1+0x18] ;  /* 0x0000180001177983 */ /* 0x000ea80000100800 */
[----:B------:R-:W2:Y:S04]  /*2dd0*/  LDL R16, [R1+0x4] ;  /* 0x0000040001107983 */ /* 0x000ea80000100800 */
[----:B------:R0:W2:Y:S02]  /*2de0*/  LDL R17, [R1+0x8] ;  /* 0x0000080001117983 */ /* 0x0000a40000100800 */
[----:B0-----:R-:W-:Y:S01]  /*2df0*/  VIADD R1, R1, 0x20 ;  /* 0x0000002001017836 */ /* 0x001fe20000000000 */
[----:B--2---:R-:W-:Y:S06]  /*2e00*/  RET.REL.NODEC R20 `(_Z20wrong_example_kernelP7Polygoni) ;  /* 0xffffffd0147c7950 */ /* 0x004fec0003c3ffff */
        .type           $_Z20wrong_example_kernelP7Polygoni$_ZN9Rectangle4areaEv,@function
        .size           $_Z20wrong_example_kernelP7Polygoni$_ZN9Rectangle4areaEv,($_Z20wrong_example_kernelP7Polygoni$_ZN9Rectangle8get_infoEv - $_Z20wrong_example_kernelP7Polygoni$_ZN9Rectangle4areaEv)
$_Z20wrong_example_kernelP7Polygoni$_ZN9Rectangle4areaEv:
[----:B------:R-:W-:Y:S02]  /*2e10*/  VIADD R1, R1, 0xfffffff8 ;  /* 0xfffffff801017836 */ /* 0x000fe40000000000 */
[----:B------:R-:W-:-:S03]  /*2e20*/  IMAD.MOV.U32 R3, RZ, RZ, R5 ;  /* 0x000000ffff037224 */ /* 0x000fc600078e0005 */
[----:B------:R0:W-:Y:S02]  /*2e30*/  STL [R1], R2 ;  /* 0x0000000201007387 */ /* 0x0001e40000100800 */
[----:B0-----:R-:W-:Y:S01]  /*2e40*/  MOV R2, R4 ;  /* 0x0000000400027202 */ /* 0x001fe20000000f00 */
[----:B------:R-:W0:Y:S05]  /*2e50*/  LDCU.64 UR4, c[0x0][0x358] ;  /* 0x00006b00ff0477ac */ /* 0x000e2a0008000a00 */
[----:B0-----:R-:W2:Y:S02]  /*2e60*/  LD.E.64 R2, desc[UR4][R2.64+0x8] ;  /* 0x0000080402027980 */ /* 0x001ea4000c101b00 */
[----:B--2---:R-:W-:-:S02]  /*2e70*/  IMAD R4, R2, R3, RZ ;  /* 0x0000000302047224 */ /* 0x004fc400078e02ff */
[----:B------:R0:W2:Y:S02]  /*2e80*/  LDL R2, [R1] ;  /* 0x0000000001027983 */ /* 0x0000a40000100800 */
[----:B0-----:R-:W-:Y:S01]  /*2e90*/  VIADD R1, R1, 0x8 ;  /* 0x0000000801017836 */ /* 0x001fe20000000000 */
[----:B--2---:R-:W-:Y:S06]  /*2ea0*/  RET.REL.NODEC R20 `(_Z20wrong_example_kernelP7Polygoni) ;  /* 0xffffffd014547950 */ /* 0x004fec0003c3ffff */
        .type           $_Z20wrong_example_kernelP7Polygoni$_ZN9Rectangle8get_infoEv,@function
        .size           $_Z20wrong_example_kernelP7Polygoni$_ZN9Rectangle8get_infoEv,(.L_x_194 - $_Z20wrong_example_kernelP7Polygoni$_ZN9Rectangle8get_infoEv)
$_Z20wrong_example_kernelP7Polygoni$_ZN9Rectangle8get_infoEv:
        /* <DEDUP_REMOVED lines=8> */
[----:B0-----:R-:W-:Y:S01]  /*2f30*/  IMAD.MOV.U32 R17, RZ, RZ, R5 ;  /* 0x000000ffff117224 */ /* 0x001fe200078e0005 */
[----:B-1----:R-:W-:-:S02]  /*2f40*/  MOV R16, R4 ;  /* 0x0000000400107202 */ /* 0x002fc40000000f00 */
[----:B------:R-:W-:Y:S01]  /*2f50*/  MOV R0, 0x0 ;  /* 0x0000000000007802 */ /* 0x000fe20000000f00 */
[----:B------:R-:W0:Y:S01]  /*2f60*/  LDC.64 R22, c[0x0][0x358] ;  /* 0x0000d600ff167b82 */ /* 0x000e220000000a00 */
[----:B------:R-:W1:Y:S01]  /*2f70*/  LDCU.64 UR4, c[0x4][0x80] ;  /* 0x01001000ff0477ac */ /* 0x000e620008000a00 */
[----:B------:R-:W-:-:S06]  /*2f80*/  CS2R R6, SRZ ;  /* 0x0000000000067805 */ /* 0x000fcc000001ff00 */
[----:B------:R2:W3:Y:S01]  /*2f90*/  LDC.64 R2, c[0x4][R0] ;  /* 0x0100000000027b82 */ /* 0x0004e20000000a00 */
[----:B-1----:R-:W-:Y:S02]  /*2fa0*/  IMAD.U32 R4, RZ, RZ, UR4 ;  /* 0x00000004ff047e24 */ /* 0x002fe4000f8e00ff */
[----:B------:R-:W-:Y:S02]  /*2fb0*/  IMAD.U32 R5, RZ, RZ, UR5 ;  /* 0x00000005ff057e24 */ /* 0x000fe4000f8e00ff */
[----:B------:R-:W-:Y:S01]  /*2fc0*/  IMAD.MOV.U32 R18, RZ, RZ, R20 ;  /* 0x000000ffff127224 */ /* 0x000fe200078e0014 */
[----:B--2---:R-:W-:-:S07]  /*2fd0*/  MOV R19, R21 ;  /* 0x0000001500137202 */ /* 0x004fce0000000f00 */
[----:B------:R-:W-:-:S07]  /*2fe0*/  LEPC R20, `(.L_x_177) ;  /* 0x000000001014794e */ /* 0x000fce0000000000 */
[----:B0--3--:R-:W-:Y:S05]  /*2ff0*/  CALL.ABS.NOINC R2 ;  /* 0x0000000002007343 */ /* 0x009fea0003c00000 */
.L_x_177:
        /* <DEDUP_REMOVED lines=8> */
[----:B------:R-:W-:-:S03]  /*3080*/  HFMA2 R6, -RZ, RZ, 0, 5.9604644775390625e-08 ;  /* 0x00000001ff067431 */ /* 0x000fc600000001ff */
[----:B------:R-:W2:Y:S04]  /*3090*/  LDL R22, [R1+0x14] ;  /* 0x0000140001167983 */ /* 0x000ea80000100800 */
[----:B------:R-:W2:Y:S04]  /*30a0*/  LDL R23, [R1+0x18] ;  /* 0x0000180001177983 */ /* 0x000ea80000100800 */
[----:B------:R-:W2:Y:S04]  /*30b0*/  LDL R16, [R1+0x4] ;  /* 0x0000040001107983 */ /* 0x000ea80000100800 */
[----:B------:R0:W2:Y:S02]  /*30c0*/  LDL R17, [R1+0x8] ;  /* 0x0000080001117983 */ /* 0x0000a40000100800 */
[----:B0-----:R-:W-:Y:S01]  /*30d0*/  VIADD R1, R1, 0x20 ;  /* 0x0000002001017836 */ /* 0x001fe20000000000 */
[----:B--2---:R-:W-:Y:S06]  /*30e0*/  RET.REL.NODEC R20 `(_Z20wrong_example_kernelP7Polygoni) ;  /* 0xffffffcc14c47950 */ /* 0x004fec0003c3ffff */
.L_x_178:
        /* <DEDUP_REMOVED lines=9> */
.L_x_194:


//--------------------- .nv.global.init           --------------------------
	.section	.nv.global.init,"aw",@progbits
	.align	8
.nv.global.init:
	.type		_ZTV8Triangle,@object
	.size		_ZTV8Triangle,(_ZTV7Polygon - _ZTV8Triangle)
_ZTV8Triangle:
        /*0000*/ 	.byte	0x00, 0x00, 0x00, 0x00, 0x00, 0x00, 0x00, 0x00, 0x00, 0x00, 0x00, 0x00, 0x00, 0x00, 0x00, 0x00
        /*0010*/ 	.byte	0x28, 0x00, 0x00, 0x00, 0x00, 0x00, 0x00, 0x00, 0x30, 0x00, 0x00, 0x00, 0x00, 0x00, 0x00, 0x00
	.type		_ZTV7Polygon,@object
	.size		_ZTV7Polygon,(_ZTV9Rectangle - _ZTV7Polygon)
_ZTV7Polygon:
        /*0020*/ 	.byte	0x00, 0x00, 0x00, 0x00, 0x00, 0x00, 0x00, 0x00, 0x00, 0x00, 0x00, 0x00, 0x00, 0x00, 0x00, 0x00
        /*0030*/ 	.byte	0x08, 0x00, 0x00, 0x00, 0x00, 0x00, 0x00, 0x00, 0x10, 0x00, 0x00, 0x00, 0x00, 0x00, 0x00, 0x00
	.type		_ZTV9Rectangle,@object
	.size		_ZTV9Rectangle,($str$1 - _ZTV9Rectangle)
_ZTV9Rectangle:
        /*0040*/ 	.byte	0x00, 0x00, 0x00, 0x00, 0x00, 0x00, 0x00, 0x00, 0x00, 0x00, 0x00, 0x00, 0x00, 0x00, 0x00, 0x00
        /*0050*/ 	.byte	0x18, 0x00, 0x00, 0x00, 0x00, 0x00, 0x00, 0x00, 0x20, 0x00, 0x00, 0x00, 0x00, 0x00, 0x00, 0x00
	.type		$str$1,@object
	.size		$str$1,($str$8 - $str$1)
$str$1:
        /*0060*/ 	.byte	0x25, 0x64, 0x20, 0x25, 0x64, 0x0a, 0x00
	.type		$str$8,@object
	.size		$str$8,($str$9 - $str$8)
$str$8:
        /*0067*/ 	.byte	0x61, 0x72, 0x65, 0x61, 0x20, 0x3d, 0x20, 0x25, 0x64, 0x0a, 0x00
	.type		$str$9,@object
	.size		$str$9,($str$3 - $str$9)
$str$9:
        /*0072*/ 	.byte	0x0a, 0x4c, 0x4f, 0x4c, 0x20, 0x68, 0x65, 0x72, 0x65, 0x21, 0x0a, 0x00
	.type		$str$3,@object
	.size		$str$3,($str$5 - $str$3)
$str$3:
        /*007e*/ 	.byte	0x74, 0x79, 0x70, 0x65, 0x20, 0x72, 0x65, 0x63, 0x74, 0x2e, 0x2e, 0x2e, 0x0a, 0x00
	.type		$str$5,@object
	.size		$str$5,($str$11 - $str$5)
$str$5:
        /*008c*/ 	.byte	0x74, 0x79, 0x70, 0x65, 0x20, 0x6e, 0x6f, 0x6e, 0x65, 0x2e, 0x2e, 0x2e, 0x0a, 0x00
	.type		$str$11,@object
	.size		$str$11,($str$4 - $str$11)
$str$11:
        /*009a*/ 	.byte	0x72, 0x65, 0x63, 0x74, 0x20, 0x67, 0x65, 0x74, 0x5f, 0x69, 0x6e, 0x66, 0x6f, 0x0a, 0x00
	.type		$str$4,@object
	.size		$str$4,($str$12 - $str$4)
$str$4:
        /*00a9*/ 	.byte	0x74, 0x79, 0x70, 0x65, 0x20, 0x74, 0x72, 0x69, 0x61, 0x6e, 0x67, 0x2e, 0x2e, 0x2e, 0x0a, 0x00
	.type		$str$12,@object
	.size		$str$12,($str$7 - $str$12)
$str$12:
        /*00b9*/ 	.byte	0x74, 0x72, 0x69, 0x61, 0x6e, 0x67, 0x20, 0x67, 0x65, 0x74, 0x5f, 0x69, 0x6e, 0x66, 0x6f, 0x0a
        /*00c9*/ 	.byte	0x00
	.type		$str$7,@object
	.size		$str$7,($str$6 - $str$7)
$str$7:
        /*00ca*/ 	.byte	0x73, 0x69, 0x7a, 0x65, 0x6f, 0x66, 0x28, 0x74, 0x6d, 0x70, 0x5f, 0x70, 0x29, 0x20, 0x3d, 0x20
        /*00da*/ 	.byte	0x25, 0x6c, 0x75, 0x0a, 0x00
	.type		$str$6,@object
	.size		$str$6,($str$2 - $str$6)
$str$6:
        /*00df*/ 	.byte	0x77, 0x65, 0x20, 0x68, 0x61, 0x76, 0x65, 0x20, 0x61, 0x20, 0x70, 0x72, 0x6f, 0x62, 0x6c, 0x65
        /*00ef*/ 	.byte	0x6d, 0x2e, 0x2e, 0x2e, 0x0a, 0x00
	.type		$str$2,@object
	.size		$str$2,($str - $str$2)
$str$2:
        /*00f5*/ 	.byte	0x77, 0x3d, 0x25, 0x64, 0x2c, 0x20, 0x68, 0x3d, 0x25, 0x64, 0x2c, 0x20, 0x70, 0x74, 0x79, 0x70
        /*0105*/ 	.byte	0x65, 0x3d, 0x25, 0x64, 0x0a, 0x00
	.type		$str,@object
	.size		$str,($str$10 - $str)
$str:
        /*010b*/ 	.byte	0x28, 0x64, 0x65, 0x76, 0x69, 0x63, 0x65, 0x29, 0x20, 0x70, 0x2d, 0x3e, 0x61, 0x72, 0x65, 0x61
        /*011b*/ 	.byte	0x28, 0x29, 0x20, 0x3d, 0x20, 0x25, 0x64, 0x00
	.type		$str$10,@object
	.size		$str$10,(.L_13 - $str$10)
$str$10:
        /*0123*/ 	.byte	0x20, 0x77, 0x69, 0x64, 0x74, 0x68, 0x20, 0x3d, 0x20, 0x25, 0x64, 0x0a, 0x20, 0x68, 0x65, 0x69
        /*0133*/ 	.byte	0x67, 0x68, 0x74, 0x20, 0x3d, 0x20, 0x25, 0x64, 0x0a, 0x00
.L_13:


//--------------------- .nv.shared.reserved.0     --------------------------
	.section	.nv.shared.reserved.0,"aw",@nobits
	.weak		__nv_reservedSMEM_offset_0_alias
	.size		__nv_reservedSMEM_offset_0_alias, 0, 64
	.other		__nv_reservedSMEM_offset_0_alias,@"STO_CUDA_RESERVED_SHARED STV_DEFAULT"
__nv_reservedSMEM_offset_0_alias:
	.zero		0
	.zero		64


//--------------------- .nv.constant0._Z6kernelP11PolygonInfoi --------------------------
	.section	.nv.constant0._Z6kernelP11PolygonInfoi,"a",@progbits
	.sectionflags	@""
	.align	4
.nv.constant0._Z6kernelP11PolygonInfoi:
	.zero		908


//--------------------- .nv.constant0._Z20wrong_example_kernelP7Polygoni --------------------------
	.section	.nv.constant0._Z20wrong_example_kernelP7Polygoni,"a",@progbits
	.sectionflags	@""
	.align	4
.nv.constant0._Z20wrong_example_kernelP7Polygoni:
	.zero		908


//--------------------- SYMBOLS --------------------------

	.type		.nv.reservedSmem.offset0,@object
	.size		.nv.reservedSmem.offset0,0x4
	.type		vprintf,@function
	.type		malloc,@function
